//
// Generated by NVIDIA NVVM Compiler
//
// Compiler Build ID: CL-36424714
// Cuda compilation tools, release 13.0, V13.0.88
// Based on NVVM 20.0.0
//

.version 9.0
.target sm_100
.address_size 64

	// .globl	_Z12countInliersPfS_PiS_if
.global .align 4 .b8 precalc_xorwow_matrix[102400];
.global .align 4 .b8 precalc_xorwow_offset_matrix[102400];
.global .align 4 .b8 mrg32k3aM1[2304];
.global .align 4 .b8 mrg32k3aM2[2304];
.global .align 4 .b8 mrg32k3aM1SubSeq[2016];
.global .align 4 .b8 mrg32k3aM2SubSeq[2016];
.global .align 4 .b8 mrg32k3aM1Seq[2304];
.global .align 4 .b8 mrg32k3aM2Seq[2304];
.const .align 8 .b8 __cr_lgamma_table[72];

.visible .entry _Z12countInliersPfS_PiS_if(
	.param .u64 .ptr .align 1 _Z12countInliersPfS_PiS_if_param_0,
	.param .u64 .ptr .align 1 _Z12countInliersPfS_PiS_if_param_1,
	.param .u64 .ptr .align 1 _Z12countInliersPfS_PiS_if_param_2,
	.param .u64 .ptr .align 1 _Z12countInliersPfS_PiS_if_param_3,
	.param .u32 _Z12countInliersPfS_PiS_if_param_4,
	.param .f32 _Z12countInliersPfS_PiS_if_param_5
)
{
	.reg .pred 	%p<25>;
	.reg .b32 	%r<79>;
	.reg .b32 	%f<134>;
	.reg .b64 	%rd<25>;

	ld.param.u64 	%rd6, [_Z12countInliersPfS_PiS_if_param_0];
	ld.param.u64 	%rd7, [_Z12countInliersPfS_PiS_if_param_1];
	ld.param.u64 	%rd5, [_Z12countInliersPfS_PiS_if_param_2];
	ld.param.u64 	%rd8, [_Z12countInliersPfS_PiS_if_param_3];
	ld.param.u32 	%r25, [_Z12countInliersPfS_PiS_if_param_4];
	ld.param.f32 	%f5, [_Z12countInliersPfS_PiS_if_param_5];
	cvta.to.global.u64 	%rd1, %rd6;
	cvta.to.global.u64 	%rd9, %rd8;
	cvta.to.global.u64 	%rd10, %rd7;
	mov.u32 	%r27, %ctaid.x;
	mov.u32 	%r28, %ntid.x;
	mov.u32 	%r29, %tid.x;
	mad.lo.s32 	%r1, %r27, %r28, %r29;
	shl.b32 	%r30, %r1, 4;
	mul.wide.s32 	%rd11, %r30, 4;
	add.s64 	%rd12, %rd10, %rd11;
	ld.global.f32 	%f6, [%rd12];
	ld.global.f32 	%f7, [%rd12+4];
	ld.global.f32 	%f8, [%rd12+8];
	ld.global.f32 	%f9, [%rd12+12];
	mul.f32 	%f10, %f7, %f7;
	fma.rn.f32 	%f11, %f6, %f6, %f10;
	fma.rn.f32 	%f12, %f8, %f8, %f11;
	sqrt.rn.f32 	%f13, %f12;
	div.rn.f32 	%f1, %f6, %f13;
	shl.b32 	%r31, %r1, 2;
	mul.wide.s32 	%rd13, %r31, 4;
	add.s64 	%rd14, %rd9, %rd13;
	st.global.f32 	[%rd14], %f1;
	div.rn.f32 	%f2, %f7, %f13;
	st.global.f32 	[%rd14+4], %f2;
	div.rn.f32 	%f3, %f8, %f13;
	st.global.f32 	[%rd14+8], %f3;
	div.rn.f32 	%f4, %f9, %f13;
	st.global.f32 	[%rd14+12], %f4;
	setp.lt.s32 	%p1, %r25, 1;
	mov.b32 	%r78, 0;
	@%p1 bra 	$L__BB0_12;
	and.b32  	%r2, %r25, 7;
	setp.lt.u32 	%p2, %r25, 8;
	mov.b32 	%r73, 0;
	mov.u32 	%r78, %r73;
	@%p2 bra 	$L__BB0_4;
	and.b32  	%r73, %r25, 2147483640;
	neg.s32 	%r67, %r73;
	add.s64 	%rd24, %rd1, 48;
	mov.b32 	%r78, 0;
$L__BB0_3:
	.pragma "nounroll";
	ld.global.f32 	%f14, [%rd24+-48];
	ld.global.f32 	%f15, [%rd24+-44];
	ld.global.f32 	%f16, [%rd24+-40];
	mul.f32 	%f17, %f2, %f15;
	fma.rn.f32 	%f18, %f1, %f14, %f17;
	fma.rn.f32 	%f19, %f3, %f16, %f18;
	add.f32 	%f20, %f4, %f19;
	abs.f32 	%f21, %f20;
	setp.lt.f32 	%p3, %f21, %f5;
	selp.u32 	%r35, 1, 0, %p3;
	add.s32 	%r36, %r78, %r35;
	ld.global.f32 	%f22, [%rd24+-36];
	ld.global.f32 	%f23, [%rd24+-32];
	ld.global.f32 	%f24, [%rd24+-28];
	mul.f32 	%f25, %f2, %f23;
	fma.rn.f32 	%f26, %f1, %f22, %f25;
	fma.rn.f32 	%f27, %f3, %f24, %f26;
	add.f32 	%f28, %f4, %f27;
	abs.f32 	%f29, %f28;
	setp.lt.f32 	%p4, %f29, %f5;
	selp.u32 	%r37, 1, 0, %p4;
	add.s32 	%r38, %r36, %r37;
	ld.global.f32 	%f30, [%rd24+-24];
	ld.global.f32 	%f31, [%rd24+-20];
	ld.global.f32 	%f32, [%rd24+-16];
	mul.f32 	%f33, %f2, %f31;
	fma.rn.f32 	%f34, %f1, %f30, %f33;
	fma.rn.f32 	%f35, %f3, %f32, %f34;
	add.f32 	%f36, %f4, %f35;
	abs.f32 	%f37, %f36;
	setp.lt.f32 	%p5, %f37, %f5;
	selp.u32 	%r39, 1, 0, %p5;
	add.s32 	%r40, %r38, %r39;
	ld.global.f32 	%f38, [%rd24+-12];
	ld.global.f32 	%f39, [%rd24+-8];
	ld.global.f32 	%f40, [%rd24+-4];
	mul.f32 	%f41, %f2, %f39;
	fma.rn.f32 	%f42, %f1, %f38, %f41;
	fma.rn.f32 	%f43, %f3, %f40, %f42;
	add.f32 	%f44, %f4, %f43;
	abs.f32 	%f45, %f44;
	setp.lt.f32 	%p6, %f45, %f5;
	selp.u32 	%r41, 1, 0, %p6;
	add.s32 	%r42, %r40, %r41;
	ld.global.f32 	%f46, [%rd24];
	ld.global.f32 	%f47, [%rd24+4];
	ld.global.f32 	%f48, [%rd24+8];
	mul.f32 	%f49, %f2, %f47;
	fma.rn.f32 	%f50, %f1, %f46, %f49;
	fma.rn.f32 	%f51, %f3, %f48, %f50;
	add.f32 	%f52, %f4, %f51;
	abs.f32 	%f53, %f52;
	setp.lt.f32 	%p7, %f53, %f5;
	selp.u32 	%r43, 1, 0, %p7;
	add.s32 	%r44, %r42, %r43;
	ld.global.f32 	%f54, [%rd24+12];
	ld.global.f32 	%f55, [%rd24+16];
	ld.global.f32 	%f56, [%rd24+20];
	mul.f32 	%f57, %f2, %f55;
	fma.rn.f32 	%f58, %f1, %f54, %f57;
	fma.rn.f32 	%f59, %f3, %f56, %f58;
	add.f32 	%f60, %f4, %f59;
	abs.f32 	%f61, %f60;
	setp.lt.f32 	%p8, %f61, %f5;
	selp.u32 	%r45, 1, 0, %p8;
	add.s32 	%r46, %r44, %r45;
	ld.global.f32 	%f62, [%rd24+24];
	ld.global.f32 	%f63, [%rd24+28];
	ld.global.f32 	%f64, [%rd24+32];
	mul.f32 	%f65, %f2, %f63;
	fma.rn.f32 	%f66, %f1, %f62, %f65;
	fma.rn.f32 	%f67, %f3, %f64, %f66;
	add.f32 	%f68, %f4, %f67;
	abs.f32 	%f69, %f68;
	setp.lt.f32 	%p9, %f69, %f5;
	selp.u32 	%r47, 1, 0, %p9;
	add.s32 	%r48, %r46, %r47;
	ld.global.f32 	%f70, [%rd24+36];
	ld.global.f32 	%f71, [%rd24+40];
	ld.global.f32 	%f72, [%rd24+44];
	mul.f32 	%f73, %f2, %f71;
	fma.rn.f32 	%f74, %f1, %f70, %f73;
	fma.rn.f32 	%f75, %f3, %f72, %f74;
	add.f32 	%f76, %f4, %f75;
	abs.f32 	%f77, %f76;
	setp.lt.f32 	%p10, %f77, %f5;
	selp.u32 	%r49, 1, 0, %p10;
	add.s32 	%r78, %r48, %r49;
	add.s32 	%r67, %r67, 8;
	add.s64 	%rd24, %rd24, 96;
	setp.ne.s32 	%p11, %r67, 0;
	@%p11 bra 	$L__BB0_3;
$L__BB0_4:
	setp.eq.s32 	%p12, %r2, 0;
	@%p12 bra 	$L__BB0_12;
	and.b32  	%r12, %r25, 3;
	setp.lt.u32 	%p13, %r2, 4;
	@%p13 bra 	$L__BB0_7;
	mul.lo.s32 	%r51, %r73, 3;
	mul.wide.u32 	%rd15, %r51, 4;
	add.s64 	%rd16, %rd1, %rd15;
	ld.global.f32 	%f78, [%rd16];
	ld.global.f32 	%f79, [%rd16+4];
	ld.global.f32 	%f80, [%rd16+8];
	mul.f32 	%f81, %f2, %f79;
	fma.rn.f32 	%f82, %f1, %f78, %f81;
	fma.rn.f32 	%f83, %f3, %f80, %f82;
	add.f32 	%f84, %f4, %f83;
	abs.f32 	%f85, %f84;
	setp.lt.f32 	%p14, %f85, %f5;
	selp.u32 	%r52, 1, 0, %p14;
	add.s32 	%r53, %r78, %r52;
	ld.global.f32 	%f86, [%rd16+12];
	ld.global.f32 	%f87, [%rd16+16];
	ld.global.f32 	%f88, [%rd16+20];
	mul.f32 	%f89, %f2, %f87;
	fma.rn.f32 	%f90, %f1, %f86, %f89;
	fma.rn.f32 	%f91, %f3, %f88, %f90;
	add.f32 	%f92, %f4, %f91;
	abs.f32 	%f93, %f92;
	setp.lt.f32 	%p15, %f93, %f5;
	selp.u32 	%r54, 1, 0, %p15;
	add.s32 	%r55, %r53, %r54;
	ld.global.f32 	%f94, [%rd16+24];
	ld.global.f32 	%f95, [%rd16+28];
	ld.global.f32 	%f96, [%rd16+32];
	mul.f32 	%f97, %f2, %f95;
	fma.rn.f32 	%f98, %f1, %f94, %f97;
	fma.rn.f32 	%f99, %f3, %f96, %f98;
	add.f32 	%f100, %f4, %f99;
	abs.f32 	%f101, %f100;
	setp.lt.f32 	%p16, %f101, %f5;
	selp.u32 	%r56, 1, 0, %p16;
	add.s32 	%r57, %r55, %r56;
	ld.global.f32 	%f102, [%rd16+36];
	ld.global.f32 	%f103, [%rd16+40];
	ld.global.f32 	%f104, [%rd16+44];
	mul.f32 	%f105, %f2, %f103;
	fma.rn.f32 	%f106, %f1, %f102, %f105;
	fma.rn.f32 	%f107, %f3, %f104, %f106;
	add.f32 	%f108, %f4, %f107;
	abs.f32 	%f109, %f108;
	setp.lt.f32 	%p17, %f109, %f5;
	selp.u32 	%r58, 1, 0, %p17;
	add.s32 	%r78, %r57, %r58;
	add.s32 	%r73, %r73, 4;
$L__BB0_7:
	setp.eq.s32 	%p18, %r12, 0;
	@%p18 bra 	$L__BB0_12;
	setp.eq.s32 	%p19, %r12, 1;
	@%p19 bra 	$L__BB0_10;
	mul.lo.s32 	%r60, %r73, 3;
	mul.wide.u32 	%rd17, %r60, 4;
	add.s64 	%rd18, %rd1, %rd17;
	ld.global.f32 	%f110, [%rd18];
	ld.global.f32 	%f111, [%rd18+4];
	ld.global.f32 	%f112, [%rd18+8];
	mul.f32 	%f113, %f2, %f111;
	fma.rn.f32 	%f114, %f1, %f110, %f113;
	fma.rn.f32 	%f115, %f3, %f112, %f114;
	add.f32 	%f116, %f4, %f115;
	abs.f32 	%f117, %f116;
	setp.lt.f32 	%p20, %f117, %f5;
	selp.u32 	%r61, 1, 0, %p20;
	add.s32 	%r62, %r78, %r61;
	ld.global.f32 	%f118, [%rd18+12];
	ld.global.f32 	%f119, [%rd18+16];
	ld.global.f32 	%f120, [%rd18+20];
	mul.f32 	%f121, %f2, %f119;
	fma.rn.f32 	%f122, %f1, %f118, %f121;
	fma.rn.f32 	%f123, %f3, %f120, %f122;
	add.f32 	%f124, %f4, %f123;
	abs.f32 	%f125, %f124;
	setp.lt.f32 	%p21, %f125, %f5;
	selp.u32 	%r63, 1, 0, %p21;
	add.s32 	%r78, %r62, %r63;
	add.s32 	%r73, %r73, 2;
$L__BB0_10:
	and.b32  	%r64, %r25, 1;
	setp.eq.b32 	%p22, %r64, 1;
	not.pred 	%p23, %p22;
	@%p23 bra 	$L__BB0_12;
	mul.lo.s32 	%r65, %r73, 3;
	mul.wide.u32 	%rd19, %r65, 4;
	add.s64 	%rd20, %rd1, %rd19;
	ld.global.f32 	%f126, [%rd20];
	ld.global.f32 	%f127, [%rd20+4];
	ld.global.f32 	%f128, [%rd20+8];
	mul.f32 	%f129, %f2, %f127;
	fma.rn.f32 	%f130, %f1, %f126, %f129;
	fma.rn.f32 	%f131, %f3, %f128, %f130;
	add.f32 	%f132, %f4, %f131;
	abs.f32 	%f133, %f132;
	setp.lt.f32 	%p24, %f133, %f5;
	selp.u32 	%r66, 1, 0, %p24;
	add.s32 	%r78, %r78, %r66;
$L__BB0_12:
	cvta.to.global.u64 	%rd21, %rd5;
	mul.wide.s32 	%rd22, %r1, 4;
	add.s64 	%rd23, %rd21, %rd22;
	st.global.u32 	[%rd23], %r78;
	ret;

}
	// .globl	_Z13createSystemsPfS_PS_iP17curandStateXORWOWi
.visible .entry _Z13createSystemsPfS_PS_iP17curandStateXORWOWi(
	.param .u64 .ptr .align 1 _Z13createSystemsPfS_PS_iP17curandStateXORWOWi_param_0,
	.param .u64 .ptr .align 1 _Z13createSystemsPfS_PS_iP17curandStateXORWOWi_param_1,
	.param .u64 .ptr .align 1 _Z13createSystemsPfS_PS_iP17curandStateXORWOWi_param_2,
	.param .u32 _Z13createSystemsPfS_PS_iP17curandStateXORWOWi_param_3,
	.param .u64 .ptr .align 1 _Z13createSystemsPfS_PS_iP17curandStateXORWOWi_param_4,
	.param .u32 _Z13createSystemsPfS_PS_iP17curandStateXORWOWi_param_5
)
{
	.reg .pred 	%p<25>;
	.reg .b32 	%r<478>;
	.reg .b32 	%f<47>;
	.reg .b64 	%rd<30>;

	ld.param.u64 	%rd8, [_Z13createSystemsPfS_PS_iP17curandStateXORWOWi_param_0];
	ld.param.u64 	%rd9, [_Z13createSystemsPfS_PS_iP17curandStateXORWOWi_param_1];
	ld.param.u32 	%r204, [_Z13createSystemsPfS_PS_iP17curandStateXORWOWi_param_3];
	ld.param.u64 	%rd10, [_Z13createSystemsPfS_PS_iP17curandStateXORWOWi_param_4];
	ld.param.u32 	%r203, [_Z13createSystemsPfS_PS_iP17curandStateXORWOWi_param_5];
	cvta.to.global.u64 	%rd11, %rd10;
	mov.u32 	%r205, %ctaid.x;
	mov.u32 	%r206, %ntid.x;
	mov.u32 	%r207, %tid.x;
	mad.lo.s32 	%r208, %r205, %r206, %r207;
	cvt.s64.s32 	%rd1, %r208;
	mul.wide.s32 	%rd12, %r208, 48;
	add.s64 	%rd2, %rd11, %rd12;
	xor.b32  	%r209, %r204, -1429050551;
	mul.lo.s32 	%r210, %r209, 1099087573;
	setp.gt.s32 	%p1, %r204, -1;
	selp.b32 	%r211, -644748465, -1947113066, %p1;
	add.s32 	%r212, %r211, %r210;
	add.s32 	%r1, %r212, 6615241;
	add.s32 	%r388, %r210, 123456789;
	st.global.v2.u32 	[%rd2], {%r1, %r388};
	xor.b32  	%r389, %r210, 362436069;
	add.s32 	%r390, %r211, 521288629;
	st.global.v2.u32 	[%rd2+8], {%r389, %r390};
	xor.b32  	%r391, %r211, 88675123;
	add.s32 	%r392, %r210, 5783321;
	st.global.v2.u32 	[%rd2+16], {%r391, %r392};
	setp.eq.s32 	%p2, %r208, 0;
	@%p2 bra 	$L__BB1_42;
	mov.b32 	%r374, 0;
	mov.u64 	%rd29, %rd1;
$L__BB1_2:
	and.b64  	%rd4, %rd29, 3;
	setp.eq.s64 	%p3, %rd4, 0;
	@%p3 bra 	$L__BB1_41;
	mul.wide.u32 	%rd13, %r374, 3200;
	mov.u64 	%rd14, precalc_xorwow_matrix;
	add.s64 	%rd5, %rd14, %rd13;
	cvt.u32.u64 	%r13, %rd4;
	mov.b32 	%r375, 0;
$L__BB1_4:
	mov.b32 	%r388, 0;
	mov.u32 	%r389, %r388;
	mov.u32 	%r390, %r388;
	mov.u32 	%r391, %r388;
	mov.u32 	%r392, %r388;
	mov.u32 	%r381, %r388;
$L__BB1_5:
	mul.wide.u32 	%rd15, %r381, 4;
	add.s64 	%rd16, %rd2, %rd15;
	ld.global.u32 	%r21, [%rd16+4];
	shl.b32 	%r22, %r381, 5;
	mov.b32 	%r387, 0;
$L__BB1_6:
	.pragma "nounroll";
	shr.u32 	%r217, %r21, %r387;
	and.b32  	%r218, %r217, 1;
	setp.eq.b32 	%p4, %r218, 1;
	not.pred 	%p5, %p4;
	add.s32 	%r219, %r22, %r387;
	mul.lo.s32 	%r220, %r219, 5;
	mul.wide.u32 	%rd17, %r220, 4;
	add.s64 	%rd6, %rd5, %rd17;
	@%p5 bra 	$L__BB1_8;
	ld.global.u32 	%r221, [%rd6];
	xor.b32  	%r388, %r388, %r221;
	ld.global.u32 	%r222, [%rd6+4];
	xor.b32  	%r389, %r389, %r222;
	ld.global.u32 	%r223, [%rd6+8];
	xor.b32  	%r390, %r390, %r223;
	ld.global.u32 	%r224, [%rd6+12];
	xor.b32  	%r391, %r391, %r224;
	ld.global.u32 	%r225, [%rd6+16];
	xor.b32  	%r392, %r392, %r225;
$L__BB1_8:
	and.b32  	%r227, %r217, 2;
	setp.eq.s32 	%p6, %r227, 0;
	@%p6 bra 	$L__BB1_10;
	ld.global.u32 	%r228, [%rd6+20];
	xor.b32  	%r388, %r388, %r228;
	ld.global.u32 	%r229, [%rd6+24];
	xor.b32  	%r389, %r389, %r229;
	ld.global.u32 	%r230, [%rd6+28];
	xor.b32  	%r390, %r390, %r230;
	ld.global.u32 	%r231, [%rd6+32];
	xor.b32  	%r391, %r391, %r231;
	ld.global.u32 	%r232, [%rd6+36];
	xor.b32  	%r392, %r392, %r232;
$L__BB1_10:
	and.b32  	%r234, %r217, 4;
	setp.eq.s32 	%p7, %r234, 0;
	@%p7 bra 	$L__BB1_12;
	ld.global.u32 	%r235, [%rd6+40];
	xor.b32  	%r388, %r388, %r235;
	ld.global.u32 	%r236, [%rd6+44];
	xor.b32  	%r389, %r389, %r236;
	ld.global.u32 	%r237, [%rd6+48];
	xor.b32  	%r390, %r390, %r237;
	ld.global.u32 	%r238, [%rd6+52];
	xor.b32  	%r391, %r391, %r238;
	ld.global.u32 	%r239, [%rd6+56];
	xor.b32  	%r392, %r392, %r239;
$L__BB1_12:
	and.b32  	%r241, %r217, 8;
	setp.eq.s32 	%p8, %r241, 0;
	@%p8 bra 	$L__BB1_14;
	ld.global.u32 	%r242, [%rd6+60];
	xor.b32  	%r388, %r388, %r242;
	ld.global.u32 	%r243, [%rd6+64];
	xor.b32  	%r389, %r389, %r243;
	ld.global.u32 	%r244, [%rd6+68];
	xor.b32  	%r390, %r390, %r244;
	ld.global.u32 	%r245, [%rd6+72];
	xor.b32  	%r391, %r391, %r245;
	ld.global.u32 	%r246, [%rd6+76];
	xor.b32  	%r392, %r392, %r246;
$L__BB1_14:
	and.b32  	%r248, %r217, 16;
	setp.eq.s32 	%p9, %r248, 0;
	@%p9 bra 	$L__BB1_16;
	ld.global.u32 	%r249, [%rd6+80];
	xor.b32  	%r388, %r388, %r249;
	ld.global.u32 	%r250, [%rd6+84];
	xor.b32  	%r389, %r389, %r250;
	ld.global.u32 	%r251, [%rd6+88];
	xor.b32  	%r390, %r390, %r251;
	ld.global.u32 	%r252, [%rd6+92];
	xor.b32  	%r391, %r391, %r252;
	ld.global.u32 	%r253, [%rd6+96];
	xor.b32  	%r392, %r392, %r253;
$L__BB1_16:
	and.b32  	%r255, %r217, 32;
	setp.eq.s32 	%p10, %r255, 0;
	@%p10 bra 	$L__BB1_18;
	ld.global.u32 	%r256, [%rd6+100];
	xor.b32  	%r388, %r388, %r256;
	ld.global.u32 	%r257, [%rd6+104];
	xor.b32  	%r389, %r389, %r257;
	ld.global.u32 	%r258, [%rd6+108];
	xor.b32  	%r390, %r390, %r258;
	ld.global.u32 	%r259, [%rd6+112];
	xor.b32  	%r391, %r391, %r259;
	ld.global.u32 	%r260, [%rd6+116];
	xor.b32  	%r392, %r392, %r260;
$L__BB1_18:
	and.b32  	%r262, %r217, 64;
	setp.eq.s32 	%p11, %r262, 0;
	@%p11 bra 	$L__BB1_20;
	ld.global.u32 	%r263, [%rd6+120];
	xor.b32  	%r388, %r388, %r263;
	ld.global.u32 	%r264, [%rd6+124];
	xor.b32  	%r389, %r389, %r264;
	ld.global.u32 	%r265, [%rd6+128];
	xor.b32  	%r390, %r390, %r265;
	ld.global.u32 	%r266, [%rd6+132];
	xor.b32  	%r391, %r391, %r266;
	ld.global.u32 	%r267, [%rd6+136];
	xor.b32  	%r392, %r392, %r267;
$L__BB1_20:
	and.b32  	%r269, %r217, 128;
	setp.eq.s32 	%p12, %r269, 0;
	@%p12 bra 	$L__BB1_22;
	ld.global.u32 	%r270, [%rd6+140];
	xor.b32  	%r388, %r388, %r270;
	ld.global.u32 	%r271, [%rd6+144];
	xor.b32  	%r389, %r389, %r271;
	ld.global.u32 	%r272, [%rd6+148];
	xor.b32  	%r390, %r390, %r272;
	ld.global.u32 	%r273, [%rd6+152];
	xor.b32  	%r391, %r391, %r273;
	ld.global.u32 	%r274, [%rd6+156];
	xor.b32  	%r392, %r392, %r274;
$L__BB1_22:
	and.b32  	%r276, %r217, 256;
	setp.eq.s32 	%p13, %r276, 0;
	@%p13 bra 	$L__BB1_24;
	ld.global.u32 	%r277, [%rd6+160];
	xor.b32  	%r388, %r388, %r277;
	ld.global.u32 	%r278, [%rd6+164];
	xor.b32  	%r389, %r389, %r278;
	ld.global.u32 	%r279, [%rd6+168];
	xor.b32  	%r390, %r390, %r279;
	ld.global.u32 	%r280, [%rd6+172];
	xor.b32  	%r391, %r391, %r280;
	ld.global.u32 	%r281, [%rd6+176];
	xor.b32  	%r392, %r392, %r281;
$L__BB1_24:
	and.b32  	%r283, %r217, 512;
	setp.eq.s32 	%p14, %r283, 0;
	@%p14 bra 	$L__BB1_26;
	ld.global.u32 	%r284, [%rd6+180];
	xor.b32  	%r388, %r388, %r284;
	ld.global.u32 	%r285, [%rd6+184];
	xor.b32  	%r389, %r389, %r285;
	ld.global.u32 	%r286, [%rd6+188];
	xor.b32  	%r390, %r390, %r286;
	ld.global.u32 	%r287, [%rd6+192];
	xor.b32  	%r391, %r391, %r287;
	ld.global.u32 	%r288, [%rd6+196];
	xor.b32  	%r392, %r392, %r288;
$L__BB1_26:
	and.b32  	%r290, %r217, 1024;
	setp.eq.s32 	%p15, %r290, 0;
	@%p15 bra 	$L__BB1_28;
	ld.global.u32 	%r291, [%rd6+200];
	xor.b32  	%r388, %r388, %r291;
	ld.global.u32 	%r292, [%rd6+204];
	xor.b32  	%r389, %r389, %r292;
	ld.global.u32 	%r293, [%rd6+208];
	xor.b32  	%r390, %r390, %r293;
	ld.global.u32 	%r294, [%rd6+212];
	xor.b32  	%r391, %r391, %r294;
	ld.global.u32 	%r295, [%rd6+216];
	xor.b32  	%r392, %r392, %r295;
$L__BB1_28:
	and.b32  	%r297, %r217, 2048;
	setp.eq.s32 	%p16, %r297, 0;
	@%p16 bra 	$L__BB1_30;
	ld.global.u32 	%r298, [%rd6+220];
	xor.b32  	%r388, %r388, %r298;
	ld.global.u32 	%r299, [%rd6+224];
	xor.b32  	%r389, %r389, %r299;
	ld.global.u32 	%r300, [%rd6+228];
	xor.b32  	%r390, %r390, %r300;
	ld.global.u32 	%r301, [%rd6+232];
	xor.b32  	%r391, %r391, %r301;
	ld.global.u32 	%r302, [%rd6+236];
	xor.b32  	%r392, %r392, %r302;
$L__BB1_30:
	and.b32  	%r304, %r217, 4096;
	setp.eq.s32 	%p17, %r304, 0;
	@%p17 bra 	$L__BB1_32;
	ld.global.u32 	%r305, [%rd6+240];
	xor.b32  	%r388, %r388, %r305;
	ld.global.u32 	%r306, [%rd6+244];
	xor.b32  	%r389, %r389, %r306;
	ld.global.u32 	%r307, [%rd6+248];
	xor.b32  	%r390, %r390, %r307;
	ld.global.u32 	%r308, [%rd6+252];
	xor.b32  	%r391, %r391, %r308;
	ld.global.u32 	%r309, [%rd6+256];
	xor.b32  	%r392, %r392, %r309;
$L__BB1_32:
	and.b32  	%r311, %r217, 8192;
	setp.eq.s32 	%p18, %r311, 0;
	@%p18 bra 	$L__BB1_34;
	ld.global.u32 	%r312, [%rd6+260];
	xor.b32  	%r388, %r388, %r312;
	ld.global.u32 	%r313, [%rd6+264];
	xor.b32  	%r389, %r389, %r313;
	ld.global.u32 	%r314, [%rd6+268];
	xor.b32  	%r390, %r390, %r314;
	ld.global.u32 	%r315, [%rd6+272];
	xor.b32  	%r391, %r391, %r315;
	ld.global.u32 	%r316, [%rd6+276];
	xor.b32  	%r392, %r392, %r316;
$L__BB1_34:
	and.b32  	%r318, %r217, 16384;
	setp.eq.s32 	%p19, %r318, 0;
	@%p19 bra 	$L__BB1_36;
	ld.global.u32 	%r319, [%rd6+280];
	xor.b32  	%r388, %r388, %r319;
	ld.global.u32 	%r320, [%rd6+284];
	xor.b32  	%r389, %r389, %r320;
	ld.global.u32 	%r321, [%rd6+288];
	xor.b32  	%r390, %r390, %r321;
	ld.global.u32 	%r322, [%rd6+292];
	xor.b32  	%r391, %r391, %r322;
	ld.global.u32 	%r323, [%rd6+296];
	xor.b32  	%r392, %r392, %r323;
$L__BB1_36:
	and.b32  	%r325, %r217, 32768;
	setp.eq.s32 	%p20, %r325, 0;
	@%p20 bra 	$L__BB1_38;
	ld.global.u32 	%r326, [%rd6+300];
	xor.b32  	%r388, %r388, %r326;
	ld.global.u32 	%r327, [%rd6+304];
	xor.b32  	%r389, %r389, %r327;
	ld.global.u32 	%r328, [%rd6+308];
	xor.b32  	%r390, %r390, %r328;
	ld.global.u32 	%r329, [%rd6+312];
	xor.b32  	%r391, %r391, %r329;
	ld.global.u32 	%r330, [%rd6+316];
	xor.b32  	%r392, %r392, %r330;
$L__BB1_38:
	add.s32 	%r387, %r387, 16;
	setp.ne.s32 	%p21, %r387, 32;
	@%p21 bra 	$L__BB1_6;
	mad.lo.s32 	%r331, %r381, -31, %r22;
	add.s32 	%r381, %r331, 1;
	setp.ne.s32 	%p22, %r381, 5;
	@%p22 bra 	$L__BB1_5;
	st.global.u32 	[%rd2+4], %r388;
	st.global.u32 	[%rd2+8], %r389;
	st.global.u32 	[%rd2+12], %r390;
	st.global.u32 	[%rd2+16], %r391;
	st.global.u32 	[%rd2+20], %r392;
	add.s32 	%r375, %r375, 1;
	setp.lt.u32 	%p23, %r375, %r13;
	@%p23 bra 	$L__BB1_4;
$L__BB1_41:
	shr.u64 	%rd7, %rd29, 2;
	add.s32 	%r374, %r374, 1;
	setp.gt.u64 	%p24, %rd29, 3;
	mov.u64 	%rd29, %rd7;
	@%p24 bra 	$L__BB1_2;
$L__BB1_42:
	cvt.u32.u64 	%r332, %rd1;
	cvta.to.global.u64 	%rd18, %rd8;
	cvta.to.global.u64 	%rd19, %rd9;
	mov.b32 	%r333, 0;
	st.global.v2.u32 	[%rd2+24], {%r333, %r333};
	st.global.u32 	[%rd2+32], %r333;
	mov.b64 	%rd20, 0;
	st.global.u64 	[%rd2+40], %rd20;
	shr.u32 	%r334, %r388, 2;
	xor.b32  	%r335, %r334, %r388;
	shl.b32 	%r336, %r392, 4;
	shl.b32 	%r337, %r335, 1;
	xor.b32  	%r338, %r337, %r336;
	xor.b32  	%r339, %r338, %r335;
	xor.b32  	%r340, %r339, %r392;
	add.s32 	%r341, %r1, %r340;
	add.s32 	%r342, %r341, 362437;
	cvt.rn.f32.u32 	%f1, %r342;
	fma.rn.f32 	%f2, %f1, 0f2F800000, 0f2F000000;
	cvt.rn.f32.s32 	%f3, %r203;
	fma.rn.f32 	%f4, %f2, %f3, 0fBF800000;
	cvt.rzi.s32.f32 	%r343, %f4;
	shr.u32 	%r344, %r389, 2;
	xor.b32  	%r345, %r344, %r389;
	shl.b32 	%r346, %r340, 4;
	shl.b32 	%r347, %r345, 1;
	xor.b32  	%r348, %r347, %r346;
	xor.b32  	%r349, %r348, %r345;
	xor.b32  	%r350, %r349, %r340;
	add.s32 	%r351, %r1, %r350;
	add.s32 	%r352, %r351, 724874;
	cvt.rn.f32.u32 	%f5, %r352;
	fma.rn.f32 	%f6, %f5, 0f2F800000, 0f2F000000;
	fma.rn.f32 	%f7, %f6, %f3, 0fBF800000;
	cvt.rzi.s32.f32 	%r353, %f7;
	shr.u32 	%r354, %r390, 2;
	xor.b32  	%r355, %r354, %r390;
	st.global.v2.u32 	[%rd2+8], {%r392, %r340};
	shl.b32 	%r356, %r350, 4;
	shl.b32 	%r357, %r355, 1;
	xor.b32  	%r358, %r357, %r356;
	xor.b32  	%r359, %r358, %r355;
	xor.b32  	%r360, %r359, %r350;
	st.global.v2.u32 	[%rd2+16], {%r350, %r360};
	add.s32 	%r361, %r1, 1087311;
	st.global.v2.u32 	[%rd2], {%r361, %r391};
	add.s32 	%r362, %r360, %r361;
	cvt.rn.f32.u32 	%f8, %r362;
	fma.rn.f32 	%f9, %f8, 0f2F800000, 0f2F000000;
	fma.rn.f32 	%f10, %f9, %f3, 0fBF800000;
	cvt.rzi.s32.f32 	%r363, %f10;
	mul.lo.s32 	%r364, %r343, 3;
	mul.wide.s32 	%rd21, %r364, 4;
	add.s64 	%rd22, %rd18, %rd21;
	ld.global.f32 	%f11, [%rd22];
	ld.global.f32 	%f12, [%rd22+4];
	ld.global.f32 	%f13, [%rd22+8];
	mul.lo.s32 	%r365, %r353, 3;
	mul.wide.s32 	%rd23, %r365, 4;
	add.s64 	%rd24, %rd18, %rd23;
	ld.global.f32 	%f14, [%rd24];
	ld.global.f32 	%f15, [%rd24+4];
	ld.global.f32 	%f16, [%rd24+8];
	mul.lo.s32 	%r366, %r363, 3;
	mul.wide.s32 	%rd25, %r366, 4;
	add.s64 	%rd26, %rd18, %rd25;
	ld.global.f32 	%f17, [%rd26];
	ld.global.f32 	%f18, [%rd26+4];
	ld.global.f32 	%f19, [%rd26+8];
	shl.b32 	%r367, %r332, 4;
	mul.wide.s32 	%rd27, %r367, 4;
	add.s64 	%rd28, %rd19, %rd27;
	fma.rn.f32 	%f20, %f11, %f11, 0f00000000;
	fma.rn.f32 	%f21, %f14, %f14, %f20;
	fma.rn.f32 	%f22, %f17, %f17, %f21;
	st.global.f32 	[%rd28], %f22;
	fma.rn.f32 	%f23, %f11, %f12, 0f00000000;
	fma.rn.f32 	%f24, %f14, %f15, %f23;
	fma.rn.f32 	%f25, %f17, %f18, %f24;
	st.global.f32 	[%rd28+16], %f25;
	fma.rn.f32 	%f26, %f11, %f13, 0f00000000;
	fma.rn.f32 	%f27, %f14, %f16, %f26;
	fma.rn.f32 	%f28, %f17, %f19, %f27;
	st.global.f32 	[%rd28+32], %f28;
	add.f32 	%f29, %f11, 0f00000000;
	add.f32 	%f30, %f29, %f14;
	add.f32 	%f31, %f30, %f17;
	st.global.f32 	[%rd28+48], %f31;
	st.global.f32 	[%rd28+4], %f25;
	fma.rn.f32 	%f32, %f12, %f12, 0f00000000;
	fma.rn.f32 	%f33, %f15, %f15, %f32;
	fma.rn.f32 	%f34, %f18, %f18, %f33;
	st.global.f32 	[%rd28+20], %f34;
	fma.rn.f32 	%f35, %f12, %f13, 0f00000000;
	fma.rn.f32 	%f36, %f15, %f16, %f35;
	fma.rn.f32 	%f37, %f18, %f19, %f36;
	st.global.f32 	[%rd28+36], %f37;
	add.f32 	%f38, %f12, 0f00000000;
	add.f32 	%f39, %f38, %f15;
	add.f32 	%f40, %f39, %f18;
	st.global.f32 	[%rd28+52], %f40;
	st.global.f32 	[%rd28+8], %f28;
	st.global.f32 	[%rd28+24], %f37;
	fma.rn.f32 	%f41, %f13, %f13, 0f00000000;
	fma.rn.f32 	%f42, %f16, %f16, %f41;
	fma.rn.f32 	%f43, %f19, %f19, %f42;
	st.global.f32 	[%rd28+40], %f43;
	add.f32 	%f44, %f13, 0f00000000;
	add.f32 	%f45, %f44, %f16;
	add.f32 	%f46, %f45, %f19;
	st.global.f32 	[%rd28+56], %f46;
	st.global.f32 	[%rd28+12], %f31;
	st.global.f32 	[%rd28+28], %f40;
	st.global.f32 	[%rd28+44], %f46;
	mov.b32 	%r368, 1077936128;
	st.global.u32 	[%rd28+60], %r368;
	ret;

}


// ===== COMPILED SASS (sm_100) =====

	.target	sm_100

	.elftype	@"ET_EXEC"


//--------------------- .note.nv.tkinfo           --------------------------
	.section	.note.nv.tkinfo,"",@"SHT_NOTE"
	.sectionflags	@"SHF_NOTE_NV_TKINFO"
	.tkinfo
        /*0018*/ 	.word	0x00000002
        /*0030*/ 	.string	""
        /*0030*/ 	.string	"ptxas"
        /*0030*/ 	.string	"Cuda compilation tools, release 13.0, V13.0.88"
        /*0030*/ 	.string	"Build cuda_13.0.r13.0/compiler.36424714_0"
        /*0030*/ 	.string	"-arch sm_100 -m 64 "



//--------------------- .note.nv.cuinfo           --------------------------
	.section	.note.nv.cuinfo,"",@"SHT_NOTE"
	.sectionflags	@"SHF_NOTE_NV_CUINFO"
        /*0018*/ 	.short	0x0002
        /*001a*/ 	.short	0x0064
        /*001c*/ 	.short	0x0082
	.zero		2


//--------------------- .nv.info                  --------------------------
	.section	.nv.info,"",@"SHT_CUDA_INFO"
	.align	4


	//----- nvinfo : EIATTR_REGCOUNT
	.align		4
        /*0000*/ 	.byte	0x04, 0x2f
        /*0002*/ 	.short	(.L_10 - .L_9)
	.align		4
.L_9:
        /*0004*/ 	.word	index@(_Z12countInliersPfS_PiS_if)
        /*0008*/ 	.word	0x0000001f


	//----- nvinfo : EIATTR_FRAME_SIZE
	.align		4
.L_10:
        /*000c*/ 	.byte	0x04, 0x11
        /*000e*/ 	.short	(.L_12 - .L_11)
	.align		4
.L_11:
        /*0010*/ 	.word	index@($__internal_1_$__cuda_sm3x_div_rn_noftz_f32_slowpath)
        /*0014*/ 	.word	0x00000000


	//----- nvinfo : EIATTR_FRAME_SIZE
	.align		4
.L_12:
        /*0018*/ 	.byte	0x04, 0x11
        /*001a*/ 	.short	(.L_14 - .L_13)
	.align		4
.L_13:
        /*001c*/ 	.word	index@($__internal_0_$__cuda_sm20_sqrt_rn_f32_slowpath)
        /*0020*/ 	.word	0x00000000


	//----- nvinfo : EIATTR_FRAME_SIZE
	.align		4
.L_14:
        /*0024*/ 	.byte	0x04, 0x11
        /*0026*/ 	.short	(.L_16 - .L_15)
	.align		4
.L_15:
        /*0028*/ 	.word	index@(_Z12countInliersPfS_PiS_if)
        /*002c*/ 	.word	0x00000000


	//----- nvinfo : EIATTR_REGCOUNT
	.align		4
.L_16:
        /*0030*/ 	.byte	0x04, 0x2f
        /*0032*/ 	.short	(.L_18 - .L_17)
	.align		4
.L_17:
        /*0034*/ 	.word	index@(_Z13createSystemsPfS_PS_iP17curandStateXORWOWi)
        /*0038*/ 	.word	0x0000001f


	//----- nvinfo : EIATTR_FRAME_SIZE
	.align		4
.L_18:
        /*003c*/ 	.byte	0x04, 0x11
        /*003e*/ 	.short	(.L_20 - .L_19)
	.align		4
.L_19:
        /*0040*/ 	.word	index@(_Z13createSystemsPfS_PS_iP17curandStateXORWOWi)
        /*0044*/ 	.word	0x00000000


	//----- nvinfo : EIATTR_MIN_STACK_SIZE
	.align		4
.L_20:
        /*0048*/ 	.byte	0x04, 0x12
        /*004a*/ 	.short	(.L_22 - .L_21)
	.align		4
.L_21:
        /*004c*/ 	.word	index@(_Z13createSystemsPfS_PS_iP17curandStateXORWOWi)
        /*0050*/ 	.word	0x00000000


	//----- nvinfo : EIATTR_MIN_STACK_SIZE
	.align		4
.L_22:
        /*0054*/ 	.byte	0x04, 0x12
        /*0056*/ 	.short	(.L_24 - .L_23)
	.align		4
.L_23:
        /*0058*/ 	.word	index@(_Z12countInliersPfS_PiS_if)
        /*005c*/ 	.word	0x00000000
.L_24:


//--------------------- .nv.compat                --------------------------
	.section	.nv.compat,"",@"SHT_CUDA_COMPAT_INFO"
	.align	4
        /*0000*/ 	.byte	0x02, 0x09, 0x00, 0x00, 0x02, 0x02, 0x01, 0x00, 0x02, 0x05, 0x05, 0x00, 0x03, 0x07, 0x01, 0x01
        /*0010*/ 	.byte	0x02, 0x03, 0x00, 0x00, 0x02, 0x06, 0x01, 0x00, 0x04, 0x0b, 0x08, 0x00, 0x01, 0x00, 0x00, 0x00
        /*0020*/ 	.byte	0x00, 0x00, 0x00, 0x00


//--------------------- .nv.info._Z13createSystemsPfS_PS_iP17curandStateXORWOWi --------------------------
	.section	.nv.info._Z13createSystemsPfS_PS_iP17curandStateXORWOWi,"",@"SHT_CUDA_INFO"
	.sectionflags	@""
	.align	4


	//----- nvinfo : EIATTR_CUDA_API_VERSION
	.align		4
        /*0000*/ 	.byte	0x04, 0x37
        /*0002*/ 	.short	(.L_26 - .L_25)
.L_25:
        /*0004*/ 	.word	0x00000082


	//----- nvinfo : EIATTR_KPARAM_INFO
	.align		4
.L_26:
        /*0008*/ 	.byte	0x04, 0x17
        /*000a*/ 	.short	(.L_28 - .L_27)
.L_27:
        /*000c*/ 	.word	0x00000000
        /*0010*/ 	.short	0x0005
        /*0012*/ 	.short	0x0028
        /*0014*/ 	.byte	0x00, 0xf0, 0x11, 0x00


	//----- nvinfo : EIATTR_KPARAM_INFO
	.align		4
.L_28:
        /*0018*/ 	.byte	0x04, 0x17
        /*001a*/ 	.short	(.L_30 - .L_29)
.L_29:
        /*001c*/ 	.word	0x00000000
        /*0020*/ 	.short	0x0004
        /*0022*/ 	.short	0x0020
        /*0024*/ 	.byte	0x00, 0xf5, 0x21, 0x00


	//----- nvinfo : EIATTR_KPARAM_INFO
	.align		4
.L_30:
        /*0028*/ 	.byte	0x04, 0x17
        /*002a*/ 	.short	(.L_32 - .L_31)
.L_31:
        /*002c*/ 	.word	0x00000000
        /*0030*/ 	.short	0x0003
        /*0032*/ 	.short	0x0018
        /*0034*/ 	.byte	0x00, 0xf0, 0x11, 0x00


	//----- nvinfo : EIATTR_KPARAM_INFO
	.align		4
.L_32:
        /*0038*/ 	.byte	0x04, 0x17
        /*003a*/ 	.short	(.L_34 - .L_33)
.L_33:
        /*003c*/ 	.word	0x00000000
        /*0040*/ 	.short	0x0002
        /*0042*/ 	.short	0x0010
        /*0044*/ 	.byte	0x00, 0xf5, 0x21, 0x00


	//----- nvinfo : EIATTR_KPARAM_INFO
	.align		4
.L_34:
        /*0048*/ 	.byte	0x04, 0x17
        /*004a*/ 	.short	(.L_36 - .L_35)
.L_35:
        /*004c*/ 	.word	0x00000000
        /*0050*/ 	.short	0x0001
        /*0052*/ 	.short	0x0008
        /*0054*/ 	.byte	0x00, 0xf5, 0x21, 0x00


	//----- nvinfo : EIATTR_KPARAM_INFO
	.align		4
.L_36:
        /*0058*/ 	.byte	0x04, 0x17
        /*005a*/ 	.short	(.L_38 - .L_37)
.L_37:
        /*005c*/ 	.word	0x00000000
        /*0060*/ 	.short	0x0000
        /*0062*/ 	.short	0x0000
        /*0064*/ 	.byte	0x00, 0xf5, 0x21, 0x00


	//----- nvinfo : EIATTR_SPARSE_MMA_MASK
	.align		4
.L_38:
        /*0068*/ 	.byte	0x03, 0x50
        /*006a*/ 	.short	0x0000


	//----- nvinfo : EIATTR_MAXREG_COUNT
	.align		4
        /*006c*/ 	.byte	0x03, 0x1b
        /*006e*/ 	.short	0x00ff


	//----- nvinfo : EIATTR_MERCURY_ISA_VERSION
	.align		4
        /*0070*/ 	.byte	0x03, 0x5f
        /*0072*/ 	.short	0x0101


	//----- nvinfo : EIATTR_VRC_CTA_INIT_COUNT
	.align		4
        /*0074*/ 	.byte	0x02, 0x4a
	.zero		1
	.zero		1


	//----- nvinfo : EIATTR_EXIT_INSTR_OFFSETS
	.align		4
        /*0078*/ 	.byte	0x04, 0x1c
        /*007a*/ 	.short	(.L_40 - .L_39)


	//   ....[0]....
.L_39:
        /*007c*/ 	.word	0x00001670


	//----- nvinfo : EIATTR_CRS_STACK_SIZE
	.align		4
.L_40:
        /*0080*/ 	.byte	0x04, 0x1e
        /*0082*/ 	.short	(.L_42 - .L_41)
.L_41:
        /*0084*/ 	.word	0x00000000


	//----- nvinfo : EIATTR_CBANK_PARAM_SIZE
	.align		4
.L_42:
        /*0088*/ 	.byte	0x03, 0x19
        /*008a*/ 	.short	0x002c


	//----- nvinfo : EIATTR_PARAM_CBANK
	.align		4
        /*008c*/ 	.byte	0x04, 0x0a
        /*008e*/ 	.short	(.L_44 - .L_43)
	.align		4
.L_43:
        /*0090*/ 	.word	index@(.nv.constant0._Z13createSystemsPfS_PS_iP17curandStateXORWOWi)
        /*0094*/ 	.short	0x0380
        /*0096*/ 	.short	0x002c


	//----- nvinfo : EIATTR_SW_WAR
	.align		4
.L_44:
        /*0098*/ 	.byte	0x04, 0x36
        /*009a*/ 	.short	(.L_46 - .L_45)
.L_45:
        /*009c*/ 	.word	0x00000008
.L_46:


//--------------------- .nv.info._Z12countInliersPfS_PiS_if --------------------------
	.section	.nv.info._Z12countInliersPfS_PiS_if,"",@"SHT_CUDA_INFO"
	.sectionflags	@""
	.align	4


	//----- nvinfo : EIATTR_CUDA_API_VERSION
	.align		4
        /*0000*/ 	.byte	0x04, 0x37
        /*0002*/ 	.short	(.L_48 - .L_47)
.L_47:
        /*0004*/ 	.word	0x00000082


	//----- nvinfo : EIATTR_KPARAM_INFO
	.align		4
.L_48:
        /*0008*/ 	.byte	0x04, 0x17
        /*000a*/ 	.short	(.L_50 - .L_49)
.L_49:
        /*000c*/ 	.word	0x00000000
        /*0010*/ 	.short	0x0005
        /*0012*/ 	.short	0x0024
        /*0014*/ 	.byte	0x00, 0xf0, 0x11, 0x00


	//----- nvinfo : EIATTR_KPARAM_INFO
	.align		4
.L_50:
        /*0018*/ 	.byte	0x04, 0x17
        /*001a*/ 	.short	(.L_52 - .L_51)
.L_51:
        /*001c*/ 	.word	0x00000000
        /*0020*/ 	.short	0x0004
        /*0022*/ 	.short	0x0020
        /*0024*/ 	.byte	0x00, 0xf0, 0x11, 0x00


	//----- nvinfo : EIATTR_KPARAM_INFO
	.align		4
.L_52:
        /*0028*/ 	.byte	0x04, 0x17
        /*002a*/ 	.short	(.L_54 - .L_53)
.L_53:
        /*002c*/ 	.word	0x00000000
        /*0030*/ 	.short	0x0003
        /*0032*/ 	.short	0x0018
        /*0034*/ 	.byte	0x00, 0xf5, 0x21, 0x00


	//----- nvinfo : EIATTR_KPARAM_INFO
	.align		4
.L_54:
        /*0038*/ 	.byte	0x04, 0x17
        /*003a*/ 	.short	(.L_56 - .L_55)
.L_55:
        /*003c*/ 	.word	0x00000000
        /*0040*/ 	.short	0x0002
        /*0042*/ 	.short	0x0010
        /*0044*/ 	.byte	0x00, 0xf5, 0x21, 0x00


	//----- nvinfo : EIATTR_KPARAM_INFO
	.align		4
.L_56:
        /*0048*/ 	.byte	0x04, 0x17
        /*004a*/ 	.short	(.L_58 - .L_57)
.L_57:
        /*004c*/ 	.word	0x00000000
        /*0050*/ 	.short	0x0001
        /*0052*/ 	.short	0x0008
        /*0054*/ 	.byte	0x00, 0xf5, 0x21, 0x00


	//----- nvinfo : EIATTR_KPARAM_INFO
	.align		4
.L_58:
        /*0058*/ 	.byte	0x04, 0x17
        /*005a*/ 	.short	(.L_60 - .L_59)
.L_59:
        /*005c*/ 	.word	0x00000000
        /*0060*/ 	.short	0x0000
        /*0062*/ 	.short	0x0000
        /*0064*/ 	.byte	0x00, 0xf5, 0x21, 0x00


	//----- nvinfo : EIATTR_SPARSE_MMA_MASK
	.align		4
.L_60:
        /*0068*/ 	.byte	0x03, 0x50
        /*006a*/ 	.short	0x0000


	//----- nvinfo : EIATTR_MAXREG_COUNT
	.align		4
        /*006c*/ 	.byte	0x03, 0x1b
        /*006e*/ 	.short	0x00ff


	//----- nvinfo : EIATTR_MERCURY_ISA_VERSION
	.align		4
        /*0070*/ 	.byte	0x03, 0x5f
        /*0072*/ 	.short	0x0101


	//----- nvinfo : EIATTR_VRC_CTA_INIT_COUNT
	.align		4
        /*0074*/ 	.byte	0x02, 0x4a
	.zero		1
	.zero		1


	//----- nvinfo : EIATTR_EXIT_INSTR_OFFSETS
	.align		4
        /*0078*/ 	.byte	0x04, 0x1c
        /*007a*/ 	.short	(.L_62 - .L_61)


	//   ....[0]....
.L_61:
        /*007c*/ 	.word	0x00001280


	//----- nvinfo : EIATTR_CRS_STACK_SIZE
	.align		4
.L_62:
        /*0080*/ 	.byte	0x04, 0x1e
        /*0082*/ 	.short	(.L_64 - .L_63)
.L_63:
        /*0084*/ 	.word	0x00000000


	//----- nvinfo : EIATTR_CBANK_PARAM_SIZE
	.align		4
.L_64:
        /*0088*/ 	.byte	0x03, 0x19
        /*008a*/ 	.short	0x0028


	//----- nvinfo : EIATTR_PARAM_CBANK
	.align		4
        /*008c*/ 	.byte	0x04, 0x0a
        /*008e*/ 	.short	(.L_66 - .L_65)
	.align		4
.L_65:
        /*0090*/ 	.word	index@(.nv.constant0._Z12countInliersPfS_PiS_if)
        /*0094*/ 	.short	0x0380
        /*0096*/ 	.short	0x0028


	//----- nvinfo : EIATTR_SW_WAR
	.align		4
.L_66:
        /*0098*/ 	.byte	0x04, 0x36
        /*009a*/ 	.short	(.L_68 - .L_67)
.L_67:
        /*009c*/ 	.word	0x00000008
.L_68:


//--------------------- .nv.callgraph             --------------------------
	.section	.nv.callgraph,"",@"SHT_CUDA_CALLGRAPH"
	.align	4
	.sectionentsize	8
	.align		4
        /*0000*/ 	.word	0x00000000
	.align		4
        /*0004*/ 	.word	0xffffffff
	.align		4
        /*0008*/ 	.word	0x00000000
	.align		4
        /*000c*/ 	.word	0xfffffffe
	.align		4
        /*0010*/ 	.word	0x00000000
	.align		4
        /*0014*/ 	.word	0xfffffffd
	.align		4
        /*0018*/ 	.word	0x00000000
	.align		4
        /*001c*/ 	.word	0xfffffffc


//--------------------- .nv.constant4             --------------------------
	.section	.nv.constant4,"a",@progbits
	.align	8
	.align		8
.nv.constant4:
        /*0000*/ 	.dword	precalc_xorwow_matrix
	.align		8
        /*0008*/ 	.dword	precalc_xorwow_offset_matrix
	.align		8
        /*0010*/ 	.dword	mrg32k3aM1
	.align		8
        /*0018*/ 	.dword	mrg32k3aM2
	.align		8
        /*0020*/ 	.dword	mrg32k3aM1SubSeq
	.align		8
        /*0028*/ 	.dword	mrg32k3aM2SubSeq
	.align		8
        /*0030*/ 	.dword	mrg32k3aM1Seq
	.align		8
        /*0038*/ 	.dword	mrg32k3aM2Seq


//--------------------- .nv.constant3             --------------------------
	.section	.nv.constant3,"a",@progbits
	.align	8
.nv.constant3:
	.type		__cr_lgamma_table,@object
	.size		__cr_lgamma_table,(.L_8 - __cr_lgamma_table)
__cr_lgamma_table:
        /*0000*/ 	.byte	0x00, 0x00, 0x00, 0x00, 0x00, 0x00, 0x00, 0x00, 0x00, 0x00, 0x00, 0x00, 0x00, 0x00, 0x00, 0x00
        /*0010*/ 	.byte	0xef, 0x39, 0xfa, 0xfe, 0x42, 0x2e, 0xe6, 0x3f, 0x02, 0x20, 0x2a, 0xfa, 0x0b, 0xab, 0xfc, 0x3f
        /*0020*/ 	.byte	0xf9, 0x2c, 0x92, 0x7c, 0xa7, 0x6c, 0x09, 0x40, 0xc9, 0x79, 0x44, 0x3c, 0x64, 0x26, 0x13, 0x40
        /*0030*/ 	.byte	0xca, 0x01, 0xcf, 0x3a, 0x27, 0x51, 0x1a, 0x40, 0x30, 0xcc, 0x2d, 0xf3, 0xe1, 0x0c, 0x21, 0x40
        /*0040*/ 	.byte	0x0d, 0xb7, 0xfc, 0x82, 0x8e, 0x35, 0x25, 0x40
.L_8:


//--------------------- .text._Z13createSystemsPfS_PS_iP17curandStateXORWOWi --------------------------
	.section	.text._Z13createSystemsPfS_PS_iP17curandStateXORWOWi,"ax",@progbits
	.align	128
        .global         _Z13createSystemsPfS_PS_iP17curandStateXORWOWi
        .type           _Z13createSystemsPfS_PS_iP17curandStateXORWOWi,@function
        .size           _Z13createSystemsPfS_PS_iP17curandStateXORWOWi,(.L_x_40 - _Z13createSystemsPfS_PS_iP17curandStateXORWOWi)
        .other          _Z13createSystemsPfS_PS_iP17curandStateXORWOWi,@"STO_CUDA_ENTRY STV_DEFAULT"
_Z13createSystemsPfS_PS_iP17curandStateXORWOWi:
.text._Z13createSystemsPfS_PS_iP17curandStateXORWOWi:
[----:B------:R-:W-:Y:S01]  /*0000*/  LDC R1, c[0x0][0x37c] ;  /* 0x0000df00ff017b82 */ /* 0x000fe20000000800 */
[----:B------:R-:W0:Y:S07]  /*0010*/  S2R R3, SR_TID.X ;  /* 0x0000000000037919 */ /* 0x000e2e0000002100 */
[----:B------:R-:W1:Y:S01]  /*0020*/  LDC R0, c[0x0][0x398] ;  /* 0x0000e600ff007b82 */ /* 0x000e620000000800 */
[----:B------:R-:W-:Y:S01]  /*0030*/  IMAD.MOV.U32 R2, RZ, RZ, -0x266e14b1 ;  /* 0xd991eb4fff027424 */ /* 0x000fe200078e00ff */
[----:B------:R-:W2:Y:S01]  /*0040*/  LDCU.64 UR4, c[0x0][0x358] ;  /* 0x00006b00ff0477ac */ /* 0x000ea20008000a00 */
[----:B------:R-:W-:Y:S05]  /*0050*/  BSSY.RECONVERGENT B0, `(.L_x_0) ;  /* 0x00000eb000007945 */ /* 0x000fea0003800200 */
[----:B------:R-:W0:Y:S08]  /*0060*/  S2UR UR6, SR_CTAID.X ;  /* 0x00000000000679c3 */ /* 0x000e300000002500 */
[----:B------:R-:W0:Y:S08]  /*0070*/  LDC R12, c[0x0][0x360] ;  /* 0x0000d800ff0c7b82 */ /* 0x000e300000000800 */
[----:B------:R-:W3:Y:S01]  /*0080*/  LDC.64 R8, c[0x0][0x3a0] ;  /* 0x0000e800ff087b82 */ /* 0x000ee20000000a00 */
[----:B-1----:R-:W-:-:S02]  /*0090*/  ISETP.GT.AND P0, PT, R0, -0x1, PT ;  /* 0xffffffff0000780c */ /* 0x002fc40003f04270 */
[----:B------:R-:W-:-:S05]  /*00a0*/  LOP3.LUT R0, R0, 0xaad26b49, RZ, 0x3c, !PT ;  /* 0xaad26b4900007812 */ /* 0x000fca00078e3cff */
[----:B------:R-:W-:-:S04]  /*00b0*/  IMAD R0, R0, 0x4182bed5, RZ ;  /* 0x4182bed500007824 */ /* 0x000fc800078e02ff */
[C---:B------:R-:W-:Y:S01]  /*00c0*/  VIADD R7, R0.reuse, 0x75bcd15 ;  /* 0x075bcd1500077836 */ /* 0x040fe20000000000 */
[----:B------:R-:W-:Y:S01]  /*00d0*/  LOP3.LUT R4, R0, 0x159a55e5, RZ, 0x3c, !PT ;  /* 0x159a55e500047812 */ /* 0x000fe200078e3cff */
[----:B0-----:R-:W-:Y:S01]  /*00e0*/  IMAD R12, R12, UR6, R3 ;  /* 0x000000060c0c7c24 */ /* 0x001fe2000f8e0203 */
[----:B------:R-:W-:-:S04]  /*00f0*/  SEL R3, R2, 0x8bf16996, P0 ;  /* 0x8bf1699602037807 */ /* 0x000fc80000000000 */
[C---:B------:R-:W-:Y:S01]  /*0100*/  LOP3.LUT R2, R3.reuse, 0x5491333, RZ, 0x3c, !PT ;  /* 0x0549133303027812 */ /* 0x040fe200078e3cff */
[----:B------:R-:W-:Y:S01]  /*0110*/  IMAD.IADD R6, R0, 0x1, R3 ;  /* 0x0000000100067824 */ /* 0x000fe200078e0203 */
[C---:B------:R-:W-:Y:S01]  /*0120*/  ISETP.NE.AND P0, PT, R12.reuse, RZ, PT ;  /* 0x000000ff0c00720c */ /* 0x040fe20003f05270 */
[----:B------:R-:W-:Y:S02]  /*0130*/  VIADD R5, R3, 0x1f123bb5 ;  /* 0x1f123bb503057836 */ /* 0x000fe40000000000 */
[----:B---3--:R-:W-:-:S04]  /*0140*/  IMAD.WIDE R8, R12, 0x30, R8 ;  /* 0x000000300c087825 */ /* 0x008fc800078e0208 */
[----:B------:R-:W-:Y:S01]  /*0150*/  VIADD R3, R0, 0x583f19 ;  /* 0x00583f1900037836 */ /* 0x000fe20000000000 */
[----:B--2---:R0:W-:Y:S01]  /*0160*/  STG.E.64 desc[UR4][R8.64+0x8], R4 ;  /* 0x0000080408007986 */ /* 0x0041e2000c101b04 */
[----:B------:R-:W-:-:S03]  /*0170*/  VIADD R6, R6, 0x64f0c9 ;  /* 0x0064f0c906067836 */ /* 0x000fc60000000000 */
[----:B------:R0:W-:Y:S04]  /*0180*/  STG.E.64 desc[UR4][R8.64+0x10], R2 ;  /* 0x0000100208007986 */ /* 0x0001e8000c101b04 */
[----:B------:R0:W-:Y:S01]  /*0190*/  STG.E.64 desc[UR4][R8.64], R6 ;  /* 0x0000000608007986 */ /* 0x0001e2000c101b04 */
[----:B------:R-:W-:Y:S05]  /*01a0*/  @!P0 BRA `(.L_x_1) ;  /* 0x0000000c00548947 */ /* 0x000fea0003800000 */
[--C-:B------:R-:W-:Y:S01]  /*01b0*/  SHF.R.S32.HI R0, RZ, 0x1f, R12.reuse ;  /* 0x0000001fff007819 */ /* 0x100fe2000001140c */
[----:B0-----:R-:W-:Y:S02]  /*01c0*/  IMAD.MOV.U32 R6, RZ, RZ, RZ ;  /* 0x000000ffff067224 */ /* 0x001fe400078e00ff */
[----:B------:R-:W-:-:S07]  /*01d0*/  IMAD.MOV.U32 R13, RZ, RZ, R12 ;  /* 0x000000ffff0d7224 */ /* 0x000fce00078e000c */
.L_x_7:
[----:B------:R-:W-:Y:S01]  /*01e0*/  LOP3.LUT R8, R13, 0x3, RZ, 0xc0, !PT ;  /* 0x000000030d087812 */ /* 0x000fe200078ec0ff */
[----:B------:R-:W-:Y:S03]  /*01f0*/  BSSY.RECONVERGENT B1, `(.L_x_2) ;  /* 0x00000ca000017945 */ /* 0x000fe60003800200 */
[----:B------:R-:W-:-:S04]  /*0200*/  ISETP.NE.U32.AND P0, PT, R8, RZ, PT ;  /* 0x000000ff0800720c */ /* 0x000fc80003f05070 */
[----:B------:R-:W-:-:S13]  /*0210*/  ISETP.NE.AND.EX P0, PT, RZ, RZ, PT, P0 ;  /* 0x000000ffff00720c */ /* 0x000fda0003f05300 */
[----:B0-----:R-:W-:Y:S05]  /*0220*/  @!P0 BRA `(.L_x_3) ;  /* 0x0000000c00188947 */ /* 0x001fea0003800000 */
[----:B------:R-:W0:Y:S01]  /*0230*/  LDC.64 R8, c[0x4][RZ] ;  /* 0x01000000ff087b82 */ /* 0x000e220000000a00 */
[----:B------:R-:W-:Y:S02]  /*0240*/  IMAD.MOV.U32 R14, RZ, RZ, RZ ;  /* 0x000000ffff0e7224 */ /* 0x000fe400078e00ff */
[----:B0-----:R-:W-:-:S07]  /*0250*/  IMAD.WIDE.U32 R8, R6, 0xc80, R8 ;  /* 0x00000c8006087825 */ /* 0x001fce00078e0008 */
.L_x_6:
[----:B------:R-:W-:Y:S01]  /*0260*/  IMAD.MOV.U32 R15, RZ, RZ, RZ ;  /* 0x000000ffff0f7224 */ /* 0x000fe200078e00ff */
[----:B0-----:R-:W-:Y:S01]  /*0270*/  CS2R R4, SRZ ;  /* 0x0000000000047805 */ /* 0x001fe2000001ff00 */
[----:B------:R-:W-:Y:S01]  /*0280*/  IMAD.MOV.U32 R7, RZ, RZ, RZ ;  /* 0x000000ffff077224 */ /* 0x000fe200078e00ff */
[----:B------:R-:W-:-:S07]  /*0290*/  CS2R R2, SRZ ;  /* 0x0000000000027805 */ /* 0x000fce000001ff00 */
.L_x_5:
[----:B------:R-:W0:Y:S02]  /*02a0*/  LDC.64 R10, c[0x0][0x3a0] ;  /* 0x0000e800ff0a7b82 */ /* 0x000e240000000a00 */
[----:B0-----:R-:W-:-:S04]  /*02b0*/  IMAD.WIDE R10, R12, 0x30, R10 ;  /* 0x000000300c0a7825 */ /* 0x001fc800078e020a */
[----:B------:R-:W-:-:S05]  /*02c0*/  IMAD.WIDE.U32 R10, R15, 0x4, R10 ;  /* 0x000000040f0a7825 */ /* 0x000fca00078e000a */
[----:B------:R0:W5:Y:S01]  /*02d0*/  LDG.E R16, desc[UR4][R10.64+0x4] ;  /* 0x000004040a107981 */ /* 0x000162000c1e1900 */
[----:B------:R-:W-:-:S07]  /*02e0*/  IMAD.MOV.U32 R17, RZ, RZ, RZ ;  /* 0x000000ffff117224 */ /* 0x000fce00078e00ff */
.L_x_4:
[----:B-----5:R-:W-:Y:S01]  /*02f0*/  SHF.R.U32.HI R23, RZ, R17, R16 ;  /* 0x00000011ff177219 */ /* 0x020fe20000011610 */
[----:B0-----:R-:W-:-:S03]  /*0300*/  IMAD.SHL.U32 R10, R15, 0x20, RZ ;  /* 0x000000200f0a7824 */ /* 0x001fc600078e00ff */
[----:B------:R-:W-:Y:S01]  /*0310*/  LOP3.LUT R11, R23, 0x1, RZ, 0xc0, !PT ;  /* 0x00000001170b7812 */ /* 0x000fe200078ec0ff */
[----:B------:R-:W-:-:S03]  /*0320*/  IMAD.IADD R10, R10, 0x1, R17 ;  /* 0x000000010a0a7824 */ /* 0x000fc600078e0211 */
[----:B------:R-:W-:Y:S01]  /*0330*/  ISETP.NE.U32.AND P0, PT, R11, 0x1, PT ;  /* 0x000000010b00780c */ /* 0x000fe20003f05070 */
[----:B------:R-:W-:-:S03]  /*0340*/  IMAD R11, R10, 0x5, RZ ;  /* 0x000000050a0b7824 */ /* 0x000fc600078e02ff */
[----:B------:R-:W-:Y:S01]  /*0350*/  R2P PR, R23, 0x7e ;  /* 0x0000007e17007804 */ /* 0x000fe20000000000 */
[----:B------:R-:W-:-:S08]  /*0360*/  IMAD.WIDE.U32 R10, R11, 0x4, R8 ;  /* 0x000000040b0a7825 */ /* 0x000fd000078e0008 */
[----:B------:R-:W2:Y:S04]  /*0370*/  @!P0 LDG.E R20, desc[UR4][R10.64+0x10] ;  /* 0x000010040a148981 */ /* 0x000ea8000c1e1900 */
[----:B------:R-:W3:Y:S04]  /*0380*/  @P1 LDG.E R22, desc[UR4][R10.64+0x24] ;  /* 0x000024040a161981 */ /* 0x000ee8000c1e1900 */
[----:B------:R-:W4:Y:S04]  /*0390*/  @P2 LDG.E R24, desc[UR4][R10.64+0x38] ;  /* 0x000038040a182981 */ /* 0x000f28000c1e1900 */
[----:B------:R-:W4:Y:S04]  /*03a0*/  @P3 LDG.E R26, desc[UR4][R10.64+0x4c] ;  /* 0x00004c040a1a3981 */ /* 0x000f28000c1e1900 */
[----:B------:R-:W4:Y:S04]  /*03b0*/  @P4 LDG.E R28, desc[UR4][R10.64+0x60] ;  /* 0x000060040a1c4981 */ /* 0x000f28000c1e1900 */
[----:B------:R-:W4:Y:S04]  /*03c0*/  @!P0 LDG.E R18, desc[UR4][R10.64] ;  /* 0x000000040a128981 */ /* 0x000f28000c1e1900 */
[----:B------:R-:W4:Y:S04]  /*03d0*/  @!P0 LDG.E R19, desc[UR4][R10.64+0x4] ;  /* 0x000004040a138981 */ /* 0x000f28000c1e1900 */
[----:B------:R-:W4:Y:S04]  /*03e0*/  @P5 LDG.E R21, desc[UR4][R10.64+0x74] ;  /* 0x000074040a155981 */ /* 0x000f28000c1e1900 */
[----:B------:R-:W4:Y:S04]  /*03f0*/  @P1 LDG.E R25, desc[UR4][R10.64+0x20] ;  /* 0x000020040a191981 */ /* 0x000f28000c1e1900 */
[----:B------:R-:W4:Y:S01]  /*0400*/  @P3 LDG.E R27, desc[UR4][R10.64+0x48] ;  /* 0x000048040a1b3981 */ /* 0x000f22000c1e1900 */
[----:B--2---:R-:W-:-:S03]  /*0410*/  @!P0 LOP3.LUT R3, R3, R20, RZ, 0x3c, !PT ;  /* 0x0000001403038212 */ /* 0x004fc600078e3cff */
[----:B------:R-:W2:Y:S01]  /*0420*/  @P1 LDG.E R20, desc[UR4][R10.64+0x14] ;  /* 0x000014040a141981 */ /* 0x000ea2000c1e1900 */
[----:B---3--:R-:W-:-:S03]  /*0430*/  @P1 LOP3.LUT R3, R3, R22, RZ, 0x3c, !PT ;  /* 0x0000001603031212 */ /* 0x008fc600078e3cff */
[----:B------:R-:W3:Y:S01]  /*0440*/  @P1 LDG.E R22, desc[UR4][R10.64+0x1c] ;  /* 0x00001c040a161981 */ /* 0x000ee2000c1e1900 */
[----:B----4-:R-:W-:-:S03]  /*0450*/  @P2 LOP3.LUT R3, R3, R24, RZ, 0x3c, !PT ;  /* 0x0000001803032212 */ /* 0x010fc600078e3cff */
[----:B------:R-:W4:Y:S01]  /*0460*/  @P2 LDG.E R24, desc[UR4][R10.64+0x28] ;  /* 0x000028040a182981 */ /* 0x000f22000c1e1900 */
[----:B------:R-:W-:-:S03]  /*0470*/  @P3 LOP3.LUT R3, R3, R26, RZ, 0x3c, !PT ;  /* 0x0000001a03033212 */ /* 0x000fc600078e3cff */
[----:B------:R-:W3:Y:S01]  /*0480*/  @P6 LDG.E R26, desc[UR4][R10.64+0x88] ;  /* 0x000088040a1a6981 */ /* 0x000ee2000c1e1900 */
[----:B------:R-:W-:Y:S02]  /*0490*/  @P4 LOP3.LUT R3, R3, R28, RZ, 0x3c, !PT ;  /* 0x0000001c03034212 */ /* 0x000fe400078e3cff */
[----:B------:R-:W-:Y:S02]  /*04a0*/  @!P0 LOP3.LUT R7, R7, R18, RZ, 0x3c, !PT ;  /* 0x0000001207078212 */ /* 0x000fe400078e3cff */
[----:B------:R-:W3:Y:S01]  /*04b0*/  @!P0 LDG.E R18, desc[UR4][R10.64+0x8] ;  /* 0x000008040a128981 */ /* 0x000ee2000c1e1900 */
[----:B------:R-:W-:-:S03]  /*04c0*/  @!P0 LOP3.LUT R4, R4, R19, RZ, 0x3c, !PT ;  /* 0x0000001304048212 */ /* 0x000fc600078e3cff */
[----:B------:R-:W3:Y:S01]  /*04d0*/  @!P0 LDG.E R19, desc[UR4][R10.64+0xc] ;  /* 0x00000c040a138981 */ /* 0x000ee2000c1e1900 */
[----:B------:R-:W-:-:S03]  /*04e0*/  @P5 LOP3.LUT R3, R3, R21, RZ, 0x3c, !PT ;  /* 0x0000001503035212 */ /* 0x000fc600078e3cff */
[----:B------:R-:W3:Y:S01]  /*04f0*/  @P1 LDG.E R21, desc[UR4][R10.64+0x18] ;  /* 0x000018040a151981 */ /* 0x000ee2000c1e1900 */
[----:B--2---:R-:W-:-:S03]  /*0500*/  @P1 LOP3.LUT R7, R7, R20, RZ, 0x3c, !PT ;  /* 0x0000001407071212 */ /* 0x004fc600078e3cff */
[----:B------:R-:W2:Y:S01]  /*0510*/  @P3 LDG.E R20, desc[UR4][R10.64+0x3c] ;  /* 0x00003c040a143981 */ /* 0x000ea2000c1e1900 */
[----:B----4-:R-:W-:-:S03]  /*0520*/  @P2 LOP3.LUT R7, R7, R24, RZ, 0x3c, !PT ;  /* 0x0000001807072212 */ /* 0x010fc600078e3cff */
[----:B------:R-:W4:Y:S01]  /*0530*/  @P4 LDG.E R24, desc[UR4][R10.64+0x50] ;  /* 0x000050040a184981 */ /* 0x000f22000c1e1900 */
[----:B---3--:R-:W-:-:S03]  /*0540*/  @!P0 LOP3.LUT R5, R5, R18, RZ, 0x3c, !PT ;  /* 0x0000001205058212 */ /* 0x008fc600078e3cff */
[----:B------:R-:W3:Y:S01]  /*0550*/  @P2 LDG.E R18, desc[UR4][R10.64+0x30] ;  /* 0x000030040a122981 */ /* 0x000ee2000c1e1900 */
[----:B------:R-:W-:-:S03]  /*0560*/  @!P0 LOP3.LUT R2, R2, R19, RZ, 0x3c, !PT ;  /* 0x0000001302028212 */ /* 0x000fc600078e3cff */
[----:B------:R-:W3:Y:S01]  /*0570*/  @P2 LDG.E R19, desc[UR4][R10.64+0x2c] ;  /* 0x00002c040a132981 */ /* 0x000ee2000c1e1900 */
[----:B------:R-:W-:-:S03]  /*0580*/  @P1 LOP3.LUT R4, R4, R21, RZ, 0x3c, !PT ;  /* 0x0000001504041212 */ /* 0x000fc600078e3cff */
[----:B------:R-:W3:Y:S01]  /*0590*/  @P2 LDG.E R21, desc[UR4][R10.64+0x34] ;  /* 0x000034040a152981 */ /* 0x000ee2000c1e1900 */
[----:B------:R-:W-:Y:S02]  /*05a0*/  @P1 LOP3.LUT R5, R5, R22, RZ, 0x3c, !PT ;  /* 0x0000001605051212 */ /* 0x000fe400078e3cff */
[----:B------:R-:W-:Y:S01]  /*05b0*/  @P1 LOP3.LUT R2, R2, R25, RZ, 0x3c, !PT ;  /* 0x0000001902021212 */ /* 0x000fe200078e3cff */
[----:B------:R-:W3:Y:S04]  /*05c0*/  @P3 LDG.E R22, desc[UR4][R10.64+0x44] ;  /* 0x000044040a163981 */ /* 0x000ee8000c1e1900 */
[----:B------:R-:W3:Y:S01]  /*05d0*/  @P3 LDG.E R25, desc[UR4][R10.64+0x40] ;  /* 0x000040040a193981 */ /* 0x000ee2000c1e1900 */
[----:B--2---:R-:W-:-:S03]  /*05e0*/  @P3 LOP3.LUT R7, R7, R20, RZ, 0x3c, !PT ;  /* 0x0000001407073212 */ /* 0x004fc600078e3cff */
[----:B------:R-:W2:Y:S01]  /*05f0*/  @P5 LDG.E R20, desc[UR4][R10.64+0x64] ;  /* 0x000064040a145981 */ /* 0x000ea2000c1e1900 */
[----:B----4-:R-:W-:-:S03]  /*0600*/  @P4 LOP3.LUT R7, R7, R24, RZ, 0x3c, !PT ;  /* 0x0000001807074212 */ /* 0x010fc600078e3cff */
[----:B------:R-:W4:Y:S01]  /*0610*/  @P6 LDG.E R24, desc[UR4][R10.64+0x78] ;  /* 0x000078040a186981 */ /* 0x000f22000c1e1900 */
[----:B---3--:R-:W-:-:S03]  /*0620*/  @P2 LOP3.LUT R5, R5, R18, RZ, 0x3c, !PT ;  /* 0x0000001205052212 */ /* 0x008fc600078e3cff */
[----:B------:R-:W3:Y:S01]  /*0630*/  @P4 LDG.E R18, desc[UR4][R10.64+0x58] ;  /* 0x000058040a124981 */ /* 0x000ee2000c1e1900 */
[----:B------:R-:W-:-:S03]  /*0640*/  @P2 LOP3.LUT R4, R4, R19, RZ, 0x3c, !PT ;  /* 0x0000001304042212 */ /* 0x000fc600078e3cff */
[----:B------:R-:W3:Y:S01]  /*0650*/  @P4 LDG.E R19, desc[UR4][R10.64+0x54] ;  /* 0x000054040a134981 */ /* 0x000ee2000c1e1900 */
[----:B------:R-:W-:-:S03]  /*0660*/  @P2 LOP3.LUT R2, R2, R21, RZ, 0x3c, !PT ;  /* 0x0000001502022212 */ /* 0x000fc600078e3cff */
[----:B------:R-:W3:Y:S01]  /*0670*/  @P4 LDG.E R21, desc[UR4][R10.64+0x5c] ;  /* 0x00005c040a154981 */ /* 0x000ee2000c1e1900 */
[----:B------:R-:W-:Y:S02]  /*0680*/  @P3 LOP3.LUT R5, R5, R22, RZ, 0x3c, !PT ;  /* 0x0000001605053212 */ /* 0x000fe400078e3cff */
[----:B------:R-:W-:Y:S01]  /*0690*/  @P3 LOP3.LUT R2, R2, R27, RZ, 0x3c, !PT ;  /* 0x0000001b02023212 */ /* 0x000fe200078e3cff */
[----:B------:R-:W3:Y:S01]  /*06a0*/  @P5 LDG.E R22, desc[UR4][R10.64+0x6c] ;  /* 0x00006c040a165981 */ /* 0x000ee2000c1e1900 */
[----:B------:R-:W-:-:S03]  /*06b0*/  @P3 LOP3.LUT R4, R4, R25, RZ, 0x3c, !PT ;  /* 0x0000001904043212 */ /* 0x000fc600078e3cff */
[----:B------:R-:W3:Y:S04]  /*06c0*/  @P5 LDG.E R25, desc[UR4][R10.64+0x68] ;  /* 0x000068040a195981 */ /* 0x000ee8000c1e1900 */
[----:B------:R-:W3:Y:S01]  /*06d0*/  @P5 LDG.E R27, desc[UR4][R10.64+0x70] ;  /* 0x000070040a1b5981 */ /* 0x000ee2000c1e1900 */
[----:B------:R-:W-:Y:S02]  /*06e0*/  LOP3.LUT P0, RZ, R23, 0x80, RZ, 0xc0, !PT ;  /* 0x0000008017ff7812 */ /* 0x000fe4000780c0ff */
[----:B--2---:R-:W-:-:S11]  /*06f0*/  @P5 LOP3.LUT R7, R7, R20, RZ, 0x3c, !PT ;  /* 0x0000001407075212 */ /* 0x004fd600078e3cff */
        /* <DEDUP_REMOVED lines=15> */
[----:B------:R-:W-:Y:S02]  /*07f0*/  @P6 LOP3.LUT R3, R3, R26, RZ, 0x3c, !PT ;  /* 0x0000001a03036212 */ /* 0x000fe400078e3cff */
[----:B--2---:R-:W-:Y:S02]  /*0800*/  @P0 LOP3.LUT R7, R7, R20, RZ, 0x3c, !PT ;  /* 0x0000001407070212 */ /* 0x004fe400078e3cff */
[----:B----4-:R-:W-:Y:S02]  /*0810*/  @P0 LOP3.LUT R3, R3, R24, RZ, 0x3c, !PT ;  /* 0x0000001803030212 */ /* 0x010fe400078e3cff */
[----:B---3--:R-:W-:Y:S02]  /*0820*/  @P6 LOP3.LUT R5, R5, R18, RZ, 0x3c, !PT ;  /* 0x0000001205056212 */ /* 0x008fe400078e3cff */
[----:B------:R-:W-:Y:S02]  /*0830*/  @P6 LOP3.LUT R4, R4, R19, RZ, 0x3c, !PT ;  /* 0x0000001304046212 */ /* 0x000fe400078e3cff */
[----:B------:R-:W-:-:S02]  /*0840*/  @P6 LOP3.LUT R2, R2, R21, RZ, 0x3c, !PT ;  /* 0x0000001502026212 */ /* 0x000fc400078e3cff */
[----:B------:R-:W-:Y:S02]  /*0850*/  @P0 LOP3.LUT R5, R5, R22, RZ, 0x3c, !PT ;  /* 0x0000001605050212 */ /* 0x000fe400078e3cff */
[----:B------:R-:W-:Y:S02]  /*0860*/  @P0 LOP3.LUT R4, R4, R25, RZ, 0x3c, !PT ;  /* 0x0000001904040212 */ /* 0x000fe400078e3cff */
[----:B------:R-:W-:Y:S02]  /*0870*/  @P0 LOP3.LUT R2, R2, R27, RZ, 0x3c, !PT ;  /* 0x0000001b02020212 */ /* 0x000fe400078e3cff */
[----:B------:R-:W-:-:S13]  /*0880*/  R2P PR, R23.B1, 0x7f ;  /* 0x0000007f17007804 */ /* 0x000fda0000001000 */
[----:B------:R-:W2:Y:S04]  /*0890*/  @P0 LDG.E R18, desc[UR4][R10.64+0xa0] ;  /* 0x0000a0040a120981 */ /* 0x000ea8000c1e1900 */
[----:B------:R-:W3:Y:S04]  /*08a0*/  @P0 LDG.E R20, desc[UR4][R10.64+0xa8] ;  /* 0x0000a8040a140981 */ /* 0x000ee8000c1e1900 */
[----:B------:R-:W4:Y:S04]  /*08b0*/  @P1 LDG.E R22, desc[UR4][R10.64+0xbc] ;  /* 0x0000bc040a161981 */ /* 0x000f28000c1e1900 */
[----:B------:R-:W4:Y:S04]  /*08c0*/  @P1 LDG.E R24, desc[UR4][R10.64+0xc4] ;  /* 0x0000c4040a181981 */ /* 0x000f28000c1e1900 */
[----:B------:R-:W4:Y:S04]  /*08d0*/  @P0 LDG.E R19, desc[UR4][R10.64+0xa4] ;  /* 0x0000a4040a130981 */ /* 0x000f28000c1e1900 */
[----:B------:R-:W4:Y:S04]  /*08e0*/  @P0 LDG.E R21, desc[UR4][R10.64+0xac] ;  /* 0x0000ac040a150981 */ /* 0x000f28000c1e1900 */
[----:B------:R-:W4:Y:S04]  /*08f0*/  @P1 LDG.E R25, desc[UR4][R10.64+0xb8] ;  /* 0x0000b8040a191981 */ /* 0x000f28000c1e1900 */
[----:B------:R-:W4:Y:S04]  /*0900*/  @P2 LDG.E R26, desc[UR4][R10.64+0xc8] ;  /* 0x0000c8040a1a2981 */ /* 0x000f28000c1e1900 */
[----:B------:R-:W4:Y:S04]  /*0910*/  @P1 LDG.E R27, desc[UR4][R10.64+0xc0] ;  /* 0x0000c0040a1b1981 */ /* 0x000f28000c1e1900 */
[----:B------:R-:W4:Y:S01]  /*0920*/  @P3 LDG.E R28, desc[UR4][R10.64+0xec] ;  /* 0x0000ec040a1c3981 */ /* 0x000f22000c1e1900 */
[----:B--2---:R-:W-:-:S03]  /*0930*/  @P0 LOP3.LUT R7, R7, R18, RZ, 0x3c, !PT ;  /* 0x0000001207070212 */ /* 0x004fc600078e3cff */
[----:B------:R-:W2:Y:S01]  /*0940*/  @P0 LDG.E R18, desc[UR4][R10.64+0xb0] ;  /* 0x0000b0040a120981 */ /* 0x000ea2000c1e1900 */
[----:B---3--:R-:W-:-:S03]  /*0950*/  @P0 LOP3.LUT R5, R5, R20, RZ, 0x3c, !PT ;  /* 0x0000001405050212 */ /* 0x008fc600078e3cff */
[----:B------:R-:W3:Y:S01]  /*0960*/  @P1 LDG.E R20, desc[UR4][R10.64+0xb4] ;  /* 0x0000b4040a141981 */ /* 0x000ee2000c1e1900 */
[----:B----4-:R-:W-:-:S03]  /*0970*/  @P1 LOP3.LUT R5, R5, R22, RZ, 0x3c, !PT ;  /* 0x0000001605051212 */ /* 0x010fc600078e3cff */
[----:B------:R-:W4:Y:S01]  /*0980*/  @P2 LDG.E R22, desc[UR4][R10.64+0xd8] ;  /* 0x0000d8040a162981 */ /* 0x000f22000c1e1900 */
[----:B------:R-:W-:-:S03]  /*0990*/  @P0 LOP3.LUT R4, R4, R19, RZ, 0x3c, !PT ;  /* 0x0000001304040212 */ /* 0x000fc600078e3cff */
[----:B------:R-:W4:Y:S01]  /*09a0*/  @P2 LDG.E R19, desc[UR4][R10.64+0xcc] ;  /* 0x0000cc040a132981 */ /* 0x000f22000c1e1900 */
[----:B------:R-:W-:-:S03]  /*09b0*/  @P0 LOP3.LUT R2, R2, R21, RZ, 0x3c, !PT ;  /* 0x0000001502020212 */ /* 0x000fc600078e3cff */
[----:B------:R-:W4:Y:S01]  /*09c0*/  @P2 LDG.E R21, desc[UR4][R10.64+0xd4] ;  /* 0x0000d4040a152981 */ /* 0x000f22000c1e1900 */
[----:B------:R-:W-:-:S03]  /*09d0*/  @P1 LOP3.LUT R4, R4, R25, RZ, 0x3c, !PT ;  /* 0x0000001904041212 */ /* 0x000fc600078e3cff */
[----:B------:R-:W4:Y:S01]  /*09e0*/  @P3 LDG.E R25, desc[UR4][R10.64+0xe8] ;  /* 0x0000e8040a193981 */ /* 0x000f22000c1e1900 */
[----:B--2---:R-:W-:-:S03]  /*09f0*/  @P0 LOP3.LUT R3, R3, R18, RZ, 0x3c, !PT ;  /* 0x0000001203030212 */ /* 0x004fc600078e3cff */
[----:B------:R-:W2:Y:S01]  /*0a00*/  @P4 LDG.E R18, desc[UR4][R10.64+0xf0] ;  /* 0x0000f0040a124981 */ /* 0x000ea2000c1e1900 */
[----:B------:R-:W-:-:S03]  /*0a10*/  @P1 LOP3.LUT R3, R3, R24, RZ, 0x3c, !PT ;  /* 0x0000001803031212 */ /* 0x000fc600078e3cff */
[----:B------:R-:W2:Y:S01]  /*0a20*/  @P3 LDG.E R24, desc[UR4][R10.64+0xdc] ;  /* 0x0000dc040a183981 */ /* 0x000ea2000c1e1900 */
[----:B---3--:R-:W-:-:S03]  /*0a30*/  @P1 LOP3.LUT R7, R7, R20, RZ, 0x3c, !PT ;  /* 0x0000001407071212 */ /* 0x008fc600078e3cff */
[----:B------:R-:W3:Y:S01]  /*0a40*/  @P2 LDG.E R20, desc[UR4][R10.64+0xd0] ;  /* 0x0000d0040a142981 */ /* 0x000ee2000c1e1900 */
[----:B------:R-:W-:Y:S02]  /*0a50*/  LOP3.LUT P0, RZ, R23, 0x8000, RZ, 0xc0, !PT ;  /* 0x0000800017ff7812 */ /* 0x000fe4000780c0ff */
[----:B------:R-:W-:Y:S01]  /*0a60*/  @P2 LOP3.LUT R7, R7, R26, RZ, 0x3c, !PT ;  /* 0x0000001a07072212 */ /* 0x000fe200078e3cff */
[----:B------:R-:W3:Y:S04]  /*0a70*/  @P3 LDG.E R23, desc[UR4][R10.64+0xe0] ;  /* 0x0000e0040a173981 */ /* 0x000ee8000c1e1900 */
[----:B------:R-:W3:Y:S01]  /*0a80*/  @P3 LDG.E R26, desc[UR4][R10.64+0xe4] ;  /* 0x0000e4040a1a3981 */ /* 0x000ee2000c1e1900 */
[----:B------:R-:W-:Y:S02]  /*0a90*/  @P1 LOP3.LUT R2, R2, R27, RZ, 0x3c, !PT ;  /* 0x0000001b02021212 */ /* 0x000fe400078e3cff */
[----:B----4-:R-:W-:-:S02]  /*0aa0*/  @P2 LOP3.LUT R3, R3, R22, RZ, 0x3c, !PT ;  /* 0x0000001603032212 */ /* 0x010fc400078e3cff */
[----:B------:R-:W4:Y:S01]  /*0ab0*/  @P4 LDG.E R22, desc[UR4][R10.64+0x100] ;  /* 0x000100040a164981 */ /* 0x000f22000c1e1900 */
[----:B------:R-:W-:Y:S02]  /*0ac0*/  @P2 LOP3.LUT R4, R4, R19, RZ, 0x3c, !PT ;  /* 0x0000001304042212 */ /* 0x000fe400078e3cff */
[----:B------:R-:W-:Y:S01]  /*0ad0*/  @P2 LOP3.LUT R2, R2, R21, RZ, 0x3c, !PT ;  /* 0x0000001502022212 */ /* 0x000fe200078e3cff */
[----:B------:R-:W4:Y:S04]  /*0ae0*/  @P4 LDG.E R19, desc[UR4][R10.64+0xf4] ;  /* 0x0000f4040a134981 */ /* 0x000f28000c1e1900 */
[----:B------:R-:W4:Y:S01]  /*0af0*/  @P4 LDG.E R21, desc[UR4][R10.64+0xfc] ;  /* 0x0000fc040a154981 */ /* 0x000f22000c1e1900 */
[----:B------:R-:W-:-:S03]  /*0b00*/  @P3 LOP3.LUT R2, R2, R25, RZ, 0x3c, !PT ;  /* 0x0000001902023212 */ /* 0x000fc600078e3cff */
[----:B------:R-:W4:Y:S01]  /*0b10*/  @P5 LDG.E R25, desc[UR4][R10.64+0x110] ;  /* 0x000110040a195981 */ /* 0x000f22000c1e1900 */
[----:B--2---:R-:W-:-:S03]  /*0b20*/  @P3 LOP3.LUT R7, R7, R24, RZ, 0x3c, !PT ;  /* 0x0000001807073212 */ /* 0x004fc600078e3cff */
[----:B------:R-:W2:Y:S01]  /*0b30*/  @P5 LDG.E R24, desc[UR4][R10.64+0x104] ;  /* 0x000104040a185981 */ /* 0x000ea2000c1e1900 */
[----:B---3--:R-:W-:Y:S02]  /*0b40*/  @P2 LOP3.LUT R5, R5, R20, RZ, 0x3c, !PT ;  /* 0x0000001405052212 */ /* 0x008fe400078e3cff */
[----:B------:R-:W-:Y:S01]  /*0b50*/  @P4 LOP3.LUT R7, R7, R18, RZ, 0x3c, !PT ;  /* 0x0000001207074212 */ /* 0x000fe200078e3cff */
[----:B------:R-:W3:Y:S01]  /*0b60*/  @P4 LDG.E R20, desc[UR4][R10.64+0xf8] ;  /* 0x0000f8040a144981 */ /* 0x000ee2000c1e1900 */
[----:B------:R-:W-:-:S03]  /*0b70*/  @P3 LOP3.LUT R4, R4, R23, RZ, 0x3c, !PT ;  /* 0x0000001704043212 */ /* 0x000fc600078e3cff */
[----:B------:R-:W3:Y:S01]  /*0b80*/  @P5 LDG.E R18, desc[UR4][R10.64+0x114] ;  /* 0x000114040a125981 */ /* 0x000ee2000c1e1900 */
[----:B------:R-:W-:-:S03]  /*0b90*/  @P3 LOP3.LUT R5, R5, R26, RZ, 0x3c, !PT ;  /* 0x0000001a05053212 */ /* 0x000fc600078e3cff */
[----:B------:R-:W3:Y:S04]  /*0ba0*/  @P5 LDG.E R23, desc[UR4][R10.64+0x108] ;  /* 0x000108040a175981 */ /* 0x000ee8000c1e1900 */
[----:B------:R-:W3:Y:S01]  /*0bb0*/  @P5 LDG.E R26, desc[UR4][R10.64+0x10c] ;  /* 0x00010c040a1a5981 */ /* 0x000ee2000c1e1900 */
[----:B------:R-:W-:Y:S02]  /*0bc0*/  @P3 LOP3.LUT R3, R3, R28, RZ, 0x3c, !PT ;  /* 0x0000001c03033212 */ /* 0x000fe400078e3cff */
[----:B----4-:R-:W-:Y:S01]  /*0bd0*/  @P4 LOP3.LUT R4, R4, R19, RZ, 0x3c, !PT ;  /* 0x0000001304044212 */ /* 0x010fe200078e3cff */
[----:B------:R-:W4:Y:S01]  /*0be0*/  @P0 LDG.E R28, desc[UR4][R10.64+0x13c] ;  /* 0x00013c040a1c0981 */ /* 0x000f22000c1e1900 */
[----:B------:R-:W-:Y:S02]  /*0bf0*/  @P4 LOP3.LUT R3, R3, R22, RZ, 0x3c, !PT ;  /* 0x0000001603034212 */ /* 0x000fe400078e3cff */
[----:B------:R-:W-:Y:S01]  /*0c00*/  @P4 LOP3.LUT R2, R2, R21, RZ, 0x3c, !PT ;  /* 0x0000001502024212 */ /* 0x000fe200078e3cff */
[----:B------:R-:W4:Y:S04]  /*0c10*/  @P6 LDG.E R19, desc[UR4][R10.64+0x11c] ;  /* 0x00011c040a136981 */ /* 0x000f28000c1e1900 */
[----:B------:R-:W4:Y:S01]  /*0c20*/  @P6 LDG.E R22, desc[UR4][R10.64+0x120] ;  /* 0x000120040a166981 */ /* 0x000f22000c1e1900 */
[----:B------:R-:W-:-:S03]  /*0c30*/  @P5 LOP3.LUT R2, R2, R25, RZ, 0x3c, !PT ;  /* 0x0000001902025212 */ /* 0x000fc600078e3cff */
[----:B------:R-:W4:Y:S04]  /*0c40*/  @P6 LDG.E R21, desc[UR4][R10.64+0x124] ;  /* 0x000124040a156981 */ /* 0x000f28000c1e1900 */
[----:B------:R-:W4:Y:S01]  /*0c50*/  @P0 LDG.E R25, desc[UR4][R10.64+0x138] ;  /* 0x000138040a190981 */ /* 0x000f22000c1e1900 */
[----:B--2---:R-:W-:-:S03]  /*0c60*/  @P5 LOP3.LUT R7, R7, R24, RZ, 0x3c, !PT ;  /* 0x0000001807075212 */ /* 0x004fc600078e3cff */
[----:B------:R-:W2:Y:S01]  /*0c70*/  @P0 LDG.E R24, desc[UR4][R10.64+0x12c] ;  /* 0x00012c040a180981 */ /* 0x000ea2000c1e1900 */
[----:B---3--:R-:W-:-:S03]  /*0c80*/  @P4 LOP3.LUT R5, R5, R20, RZ, 0x3c, !PT ;  /* 0x0000001405054212 */ /* 0x008fc600078e3cff */
[----:B------:R-:W3:Y:S01]  /*0c90*/  @P6 LDG.E R20, desc[UR4][R10.64+0x118] ;  /* 0x000118040a146981 */ /* 0x000ee2000c1e1900 */
[----:B------:R-:W-:-:S03]  /*0ca0*/  @P5 LOP3.LUT R3, R3, R18, RZ, 0x3c, !PT ;  /* 0x0000001203035212 */ /* 0x000fc600078e3cff */
[----:B------:R-:W2:Y:S01]  /*0cb0*/  @P6 LDG.E R18, desc[UR4][R10.64+0x128] ;  /* 0x000128040a126981 */ /* 0x000ea2000c1e1900 */
[----:B------:R-:W-:-:S03]  /*0cc0*/  @P5 LOP3.LUT R4, R4, R23, RZ, 0x3c, !PT ;  /* 0x0000001704045212 */ /* 0x000fc600078e3cff */
[----:B------:R-:W2:Y:S01]  /*0cd0*/  @P0 LDG.E R23, desc[UR4][R10.64+0x130] ;  /* 0x000130040a170981 */ /* 0x000ea2000c1e1900 */
[----:B------:R-:W-:-:S03]  /*0ce0*/  @P5 LOP3.LUT R5, R5, R26, RZ, 0x3c, !PT ;  /* 0x0000001a05055212 */ /* 0x000fc600078e3cff */
[----:B------:R-:W2:Y:S01]  /*0cf0*/  @P0 LDG.E R26, desc[UR4][R10.64+0x134] ;  /* 0x000134040a1a0981 */ /* 0x000ea2000c1e1900 */
[----:B------:R-:W-:-:S05]  /*0d00*/  VIADD R17, R17, 0x10 ;  /* 0x0000001011117836 */ /* 0x000fca0000000000 */
[----:B------:R-:W-:Y:S02]  /*0d10*/  ISETP.NE.AND P1, PT, R17, 0x20, PT ;  /* 0x000000201100780c */ /* 0x000fe40003f25270 */
[----:B----4-:R-:W-:Y:S02]  /*0d20*/  @P6 LOP3.LUT R4, R4, R19, RZ, 0x3c, !PT ;  /* 0x0000001304046212 */ /* 0x010fe400078e3cff */
[----:B------:R-:W-:Y:S02]  /*0d30*/  @P6 LOP3.LUT R5, R5, R22, RZ, 0x3c, !PT ;  /* 0x0000001605056212 */ /* 0x000fe400078e3cff */
[----:B------:R-:W-:-:S04]  /*0d40*/  @P6 LOP3.LUT R2, R2, R21, RZ, 0x3c, !PT ;  /* 0x0000001502026212 */ /* 0x000fc800078e3cff */
[----:B------:R-:W-:Y:S02]  /*0d50*/  @P0 LOP3.LUT R2, R2, R25, RZ, 0x3c, !PT ;  /* 0x0000001902020212 */ /* 0x000fe400078e3cff */
[----:B---3--:R-:W-:Y:S02]  /*0d60*/  @P6 LOP3.LUT R7, R7, R20, RZ, 0x3c, !PT ;  /* 0x0000001407076212 */ /* 0x008fe400078e3cff */
[----:B--2---:R-:W-:Y:S02]  /*0d70*/  @P6 LOP3.LUT R3, R3, R18, RZ, 0x3c, !PT ;  /* 0x0000001203036212 */ /* 0x004fe400078e3cff */
[----:B------:R-:W-:Y:S02]  /*0d80*/  @P0 LOP3.LUT R7, R7, R24, RZ, 0x3c, !PT ;  /* 0x0000001807070212 */ /* 0x000fe400078e3cff */
[----:B------:R-:W-:Y:S02]  /*0d90*/  @P0 LOP3.LUT R4, R4, R23, RZ, 0x3c, !PT ;  /* 0x0000001704040212 */ /* 0x000fe400078e3cff */
[----:B------:R-:W-:-:S02]  /*0da0*/  @P0 LOP3.LUT R3, R3, R28, RZ, 0x3c, !PT ;  /* 0x0000001c03030212 */ /* 0x000fc400078e3cff */
[----:B------:R-:W-:Y:S01]  /*0db0*/  @P0 LOP3.LUT R5, R5, R26, RZ, 0x3c, !PT ;  /* 0x0000001a05050212 */ /* 0x000fe200078e3cff */
[----:B------:R-:W-:Y:S06]  /*0dc0*/  @P1 BRA `(.L_x_4) ;  /* 0xfffffff400481947 */ /* 0x000fec000383ffff */
[----:B------:R-:W-:-:S05]  /*0dd0*/  VIADD R15, R15, 0x1 ;  /* 0x000000010f0f7836 */ /* 0x000fca0000000000 */
[----:B------:R-:W-:-:S13]  /*0de0*/  ISETP.NE.AND P0, PT, R15, 0x5, PT ;  /* 0x000000050f00780c */ /* 0x000fda0003f05270 */
[----:B------:R-:W-:Y:S05]  /*0df0*/  @P0 BRA `(.L_x_5) ;  /* 0xfffffff400280947 */ /* 0x000fea000383ffff */
[----:B------:R-:W0:Y:S01]  /*0e00*/  LDC.64 R10, c[0x0][0x3a0] ;  /* 0x0000e800ff0a7b82 */ /* 0x000e220000000a00 */
[----:B------:R-:W-:Y:S01]  /*0e10*/  VIADD R14, R14, 0x1 ;  /* 0x000000010e0e7836 */ /* 0x000fe20000000000 */
[----:B------:R-:W-:-:S04]  /*0e20*/  LOP3.LUT R15, R13, 0x3, RZ, 0xc0, !PT ;  /* 0x000000030d0f7812 */ /* 0x000fc800078ec0ff */
[----:B------:R-:W-:Y:S01]  /*0e30*/  ISETP.GE.U32.AND P0, PT, R14, R15, PT ;  /* 0x0000000f0e00720c */ /* 0x000fe20003f06070 */
[----:B0-----:R-:W-:-:S05]  /*0e40*/  IMAD.WIDE R10, R12, 0x30, R10 ;  /* 0x000000300c0a7825 */ /* 0x001fca00078e020a */
[----:B------:R0:W-:Y:S04]  /*0e50*/  STG.E desc[UR4][R10.64+0x4], R7 ;  /* 0x000004070a007986 */ /* 0x0001e8000c101904 */
[----:B------:R0:W-:Y:S04]  /*0e60*/  STG.E.64 desc[UR4][R10.64+0x8], R4 ;  /* 0x000008040a007986 */ /* 0x0001e8000c101b04 */
[----:B------:R0:W-:Y:S01]  /*0e70*/  STG.E.64 desc[UR4][R10.64+0x10], R2 ;  /* 0x000010020a007986 */ /* 0x0001e2000c101b04 */
[----:B------:R-:W-:Y:S05]  /*0e80*/  @!P0 BRA `(.L_x_6) ;  /* 0xfffffff000f48947 */ /* 0x000fea000383ffff */
.L_x_3:
[----:B------:R-:W-:Y:S05]  /*0e90*/  BSYNC.RECONVERGENT B1 ;  /* 0x0000000000017941 */ /* 0x000fea0003800200 */
.L_x_2:
[C---:B------:R-:W-:Y:S01]  /*0ea0*/  ISETP.GT.U32.AND P0, PT, R13.reuse, 0x3, PT ;  /* 0x000000030d00780c */ /* 0x040fe20003f04070 */
[----:B------:R-:W-:Y:S01]  /*0eb0*/  VIADD R6, R6, 0x1 ;  /* 0x0000000106067836 */ /* 0x000fe20000000000 */
[--C-:B------:R-:W-:Y:S02]  /*0ec0*/  SHF.R.U64 R13, R13, 0x2, R0.reuse ;  /* 0x000000020d0d7819 */ /* 0x100fe40000001200 */
[----:B------:R-:W-:Y:S02]  /*0ed0*/  ISETP.GT.U32.AND.EX P0, PT, R0, RZ, PT, P0 ;  /* 0x000000ff0000720c */ /* 0x000fe40003f04100 */
[----:B------:R-:W-:-:S11]  /*0ee0*/  SHF.R.U32.HI R0, RZ, 0x2, R0 ;  /* 0x00000002ff007819 */ /* 0x000fd60000011600 */
[----:B------:R-:W-:Y:S05]  /*0ef0*/  @P0 BRA `(.L_x_7) ;  /* 0xfffffff000b80947 */ /* 0x000fea000383ffff */
.L_x_1:
[----:B------:R-:W-:Y:S05]  /*0f00*/  BSYNC.RECONVERGENT B0 ;  /* 0x0000000000007941 */ /* 0x000fea0003800200 */
.L_x_0:
[----:B0-----:R-:W0:Y:S01]  /*0f10*/  LDC R9, c[0x0][0x398] ;  /* 0x0000e600ff097b82 */ /* 0x001e220000000800 */
[----:B------:R-:W-:Y:S01]  /*0f20*/  SHF.R.U32.HI R0, RZ, 0x2, R7 ;  /* 0x00000002ff007819 */ /* 0x000fe20000011607 */
[----:B------:R-:W1:Y:S01]  /*0f30*/  LDCU UR6, c[0x0][0x3a8] ;  /* 0x00007500ff0677ac */ /* 0x000e620008000800 */
[----:B------:R-:W-:Y:S02]  /*0f40*/  SHF.R.U32.HI R10, RZ, 0x2, R5 ;  /* 0x00000002ff0a7819 */ /* 0x000fe40000011605 */
[----:B------:R-:W-:Y:S01]  /*0f50*/  LOP3.LUT R0, R0, R7, RZ, 0x3c, !PT ;  /* 0x0000000700007212 */ /* 0x000fe200078e3cff */
[----:B------:R-:W-:-:S04]  /*0f60*/  IMAD.SHL.U32 R7, R3, 0x10, RZ ;  /* 0x0000001003077824 */ /* 0x000fc800078e00ff */
[----:B------:R-:W-:-:S05]  /*0f70*/  IMAD.SHL.U32 R6, R0, 0x2, RZ ;  /* 0x0000000200067824 */ /* 0x000fca00078e00ff */
[----:B------:R-:W-:Y:S02]  /*0f80*/  LOP3.LUT R6, R0, R6, R7, 0x96, !PT ;  /* 0x0000000600067212 */ /* 0x000fe400078e9607 */
[----:B------:R-:W-:-:S04]  /*0f90*/  SHF.R.U32.HI R7, RZ, 0x2, R4 ;  /* 0x00000002ff077819 */ /* 0x000fc80000011604 */
[----:B------:R-:W-:Y:S02]  /*0fa0*/  LOP3.LUT R4, R7, R4, RZ, 0x3c, !PT ;  /* 0x0000000407047212 */ /* 0x000fe400078e3cff */
[----:B------:R-:W-:Y:S02]  /*0fb0*/  LOP3.LUT R7, R6, R3, RZ, 0x3c, !PT ;  /* 0x0000000306077212 */ /* 0x000fe400078e3cff */
[C---:B0-----:R-:W-:Y:S01]  /*0fc0*/  LOP3.LUT R8, R9.reuse, 0xaad26b49, RZ, 0x3c, !PT ;  /* 0xaad26b4909087812 */ /* 0x041fe200078e3cff */
[----:B------:R-:W-:Y:S01]  /*0fd0*/  IMAD.SHL.U32 R6, R4, 0x2, RZ ;  /* 0x0000000204067824 */ /* 0x000fe200078e00ff */
[----:B------:R-:W-:Y:S01]  /*0fe0*/  ISETP.GT.AND P0, PT, R9, -0x1, PT ;  /* 0xffffffff0900780c */ /* 0x000fe20003f04270 */
[----:B------:R-:W-:Y:S02]  /*0ff0*/  IMAD.MOV.U32 R9, RZ, RZ, -0x266e14b1 ;  /* 0xd991eb4fff097424 */ /* 0x000fe400078e00ff */
[----:B------:R-:W-:-:S03]  /*1000*/  IMAD R8, R8, 0x4182bed5, RZ ;  /* 0x4182bed508087824 */ /* 0x000fc600078e02ff */
[----:B------:R-:W-:-:S05]  /*1010*/  SEL R9, R9, 0x8bf16996, P0 ;  /* 0x8bf1699609097807 */ /* 0x000fca0000000000 */
[----:B------:R-:W-:Y:S02]  /*1020*/  IMAD.IADD R14, R8, 0x1, R9 ;  /* 0x00000001080e7824 */ /* 0x000fe400078e0209 */
[----:B------:R-:W-:Y:S02]  /*1030*/  IMAD.SHL.U32 R9, R7, 0x10, RZ ;  /* 0x0000001007097824 */ /* 0x000fe400078e00ff */
[C---:B------:R-:W-:Y:S02]  /*1040*/  VIADD R15, R14.reuse, 0x64f0c9 ;  /* 0x0064f0c90e0f7836 */ /* 0x040fe40000000000 */
[----:B------:R-:W-:Y:S01]  /*1050*/  VIADD R14, R14, 0x758818 ;  /* 0x007588180e0e7836 */ /* 0x000fe20000000000 */
[----:B------:R-:W-:Y:S01]  /*1060*/  LOP3.LUT R8, R4, R6, R9, 0x96, !PT ;  /* 0x0000000604087212 */ /* 0x000fe200078e9609 */
[----:B------:R-:W-:Y:S01]  /*1070*/  IMAD.MOV.U32 R6, RZ, RZ, 0x2f800000 ;  /* 0x2f800000ff067424 */ /* 0x000fe200078e00ff */
[----:B------:R-:W-:Y:S02]  /*1080*/  LOP3.LUT R9, R10, R5, RZ, 0x3c, !PT ;  /* 0x000000050a097212 */ /* 0x000fe400078e3cff */
[----:B------:R-:W-:Y:S01]  /*1090*/  LOP3.LUT R8, R8, R7, RZ, 0x3c, !PT ;  /* 0x0000000708087212 */ /* 0x000fe200078e3cff */
[----:B------:R-:W0:Y:S01]  /*10a0*/  LDC.64 R10, c[0x0][0x3a0] ;  /* 0x0000e800ff0a7b82 */ /* 0x000e220000000a00 */
[----:B------:R-:W-:Y:S01]  /*10b0*/  IADD3 R0, PT, PT, R15, 0x587c5, R7 ;  /* 0x000587c50f007810 */ /* 0x000fe20007ffe007 */
[----:B------:R-:W-:Y:S01]  /*10c0*/  IMAD.SHL.U32 R13, R9, 0x2, RZ ;  /* 0x00000002090d7824 */ /* 0x000fe200078e00ff */
[----:B------:R-:W-:Y:S01]  /*10d0*/  IADD3 R4, PT, PT, R15, 0xb0f8a, R8 ;  /* 0x000b0f8a0f047810 */ /* 0x000fe20007ffe008 */
[----:B------:R-:W-:Y:S01]  /*10e0*/  IMAD.SHL.U32 R16, R8, 0x10, RZ ;  /* 0x0000001008107824 */ /* 0x000fe200078e00ff */
[----:B------:R-:W-:-:S02]  /*10f0*/  I2FP.F32.U32 R5, R0 ;  /* 0x0000000000057245 */ /* 0x000fc40000201000 */
[----:B-1----:R-:W-:Y:S02]  /*1100*/  I2FP.F32.S32 R0, UR6 ;  /* 0x0000000600007c45 */ /* 0x002fe40008201400 */
[----:B------:R-:W-:Y:S01]  /*1110*/  LOP3.LUT R9, R9, R13, R16, 0x96, !PT ;  /* 0x0000000d09097212 */ /* 0x000fe200078e9610 */
[----:B------:R-:W-:Y:S01]  /*1120*/  FFMA R5, R5, R6, 1.1641532182693481445e-10 ;  /* 0x2f00000005057423 */ /* 0x000fe20000000006 */
[----:B------:R-:W-:Y:S02]  /*1130*/  I2FP.F32.U32 R15, R4 ;  /* 0x00000004000f7245 */ /* 0x000fe40000201000 */
[----:B------:R-:W-:Y:S01]  /*1140*/  LOP3.LUT R9, R9, R8, RZ, 0x3c, !PT ;  /* 0x0000000809097212 */ /* 0x000fe200078e3cff */
[----:B------:R-:W-:Y:S02]  /*1150*/  FFMA R13, R5, R0, -1 ;  /* 0xbf800000050d7423 */ /* 0x000fe40000000000 */
[----:B------:R-:W-:Y:S01]  /*1160*/  FFMA R15, R15, R6, 1.1641532182693481445e-10 ;  /* 0x2f0000000f0f7423 */ /* 0x000fe20000000006 */
[----:B------:R-:W1:Y:S01]  /*1170*/  LDC.64 R4, c[0x0][0x380] ;  /* 0x0000e000ff047b82 */ /* 0x000e620000000a00 */
[----:B------:R-:W-:-:S02]  /*1180*/  IMAD.IADD R16, R9, 0x1, R14 ;  /* 0x0000000109107824 */ /* 0x000fc400078e020e */
[----:B------:R-:W-:Y:S01]  /*1190*/  FFMA R18, R0, R15, -1 ;  /* 0xbf80000000127423 */ /* 0x000fe2000000000f */
[----:B------:R-:W2:Y:S02]  /*11a0*/  F2I.TRUNC.NTZ R13, R13 ;  /* 0x0000000d000d7305 */ /* 0x000ea4000020f100 */
[----:B------:R-:W-:Y:S01]  /*11b0*/  I2FP.F32.U32 R15, R16 ;  /* 0x00000010000f7245 */ /* 0x000fe20000201000 */
[----:B0-----:R-:W-:-:S04]  /*11c0*/  IMAD.WIDE R10, R12, 0x30, R10 ;  /* 0x000000300c0a7825 */ /* 0x001fc800078e020a */
[----:B------:R-:W-:Y:S01]  /*11d0*/  FFMA R17, R15, R6, 1.1641532182693481445e-10 ;  /* 0x2f0000000f117423 */ /* 0x000fe20000000006 */
[----:B------:R-:W0:Y:S01]  /*11e0*/  F2I.TRUNC.NTZ R18, R18 ;  /* 0x0000001200127305 */ /* 0x000e22000020f100 */
[----:B------:R-:W-:Y:S01]  /*11f0*/  IMAD.MOV.U32 R6, RZ, RZ, R3 ;  /* 0x000000ffff067224 */ /* 0x000fe200078e0003 */
[----:B------:R-:W-:Y:S01]  /*1200*/  STG.E.64 desc[UR4][R10.64+0x18], RZ ;  /* 0x000018ff0a007986 */ /* 0x000fe2000c101b04 */
[----:B------:R-:W-:Y:S01]  /*1210*/  FFMA R20, R0, R17, -1 ;  /* 0xbf80000000147423 */ /* 0x000fe20000000011 */
[----:B------:R-:W-:Y:S02]  /*1220*/  IMAD.MOV.U32 R15, RZ, RZ, R2 ;  /* 0x000000ffff0f7224 */ /* 0x000fe400078e0002 */
[----:B------:R-:W-:Y:S01]  /*1230*/  STG.E.64 desc[UR4][R10.64+0x8], R6 ;  /* 0x000008060a007986 */ /* 0x000fe2000c101b04 */
[----:B--2---:R-:W-:Y:S02]  /*1240*/  IMAD R13, R13, 0x3, RZ ;  /* 0x000000030d0d7824 */ /* 0x004fe400078e02ff */
[----:B------:R-:W2:Y:S01]  /*1250*/  F2I.TRUNC.NTZ R20, R20 ;  /* 0x0000001400147305 */ /* 0x000ea2000020f100 */
[----:B------:R3:W-:Y:S01]  /*1260*/  STG.E.64 desc[UR4][R10.64], R14 ;  /* 0x0000000e0a007986 */ /* 0x0007e2000c101b04 */
[----:B-1----:R-:W-:-:S03]  /*1270*/  IMAD.WIDE R16, R13, 0x4, R4 ;  /* 0x000000040d107825 */ /* 0x002fc600078e0204 */
[----:B------:R-:W-:Y:S01]  /*1280*/  STG.E desc[UR4][R10.64+0x20], RZ ;  /* 0x000020ff0a007986 */ /* 0x000fe2000c101904 */
[----:B0-----:R-:W-:-:S03]  /*1290*/  IMAD R19, R18, 0x3, RZ ;  /* 0x0000000312137824 */ /* 0x001fc600078e02ff */
[----:B------:R-:W-:Y:S01]  /*12a0*/  STG.E.64 desc[UR4][R10.64+0x28], RZ ;  /* 0x000028ff0a007986 */ /* 0x000fe2000c101b04 */
[----:B------:R-:W-:-:S03]  /*12b0*/  IMAD.WIDE R18, R19, 0x4, R4 ;  /* 0x0000000413127825 */ /* 0x000fc600078e0204 */
[----:B------:R0:W-:Y:S04]  /*12c0*/  STG.E.64 desc[UR4][R10.64+0x10], R8 ;  /* 0x000010080a007986 */ /* 0x0001e8000c101b04 */
[----:B------:R-:W4:Y:S04]  /*12d0*/  LDG.E R2, desc[UR4][R16.64] ;  /* 0x0000000410027981 */ /* 0x000f28000c1e1900 */
[----:B------:R-:W5:Y:S04]  /*12e0*/  LDG.E R0, desc[UR4][R16.64+0x4] ;  /* 0x0000040410007981 */ /* 0x000f68000c1e1900 */
[----:B------:R1:W5:Y:S01]  /*12f0*/  LDG.E R3, desc[UR4][R16.64+0x8] ;  /* 0x0000080410037981 */ /* 0x000362000c1e1900 */
[----:B--2---:R-:W-:-:S03]  /*1300*/  IMAD R21, R20, 0x3, RZ ;  /* 0x0000000314157824 */ /* 0x004fc600078e02ff */
[----:B---3--:R-:W2:Y:S04]  /*1310*/  LDG.E R15, desc[UR4][R18.64] ;  /* 0x00000004120f7981 */ /* 0x008ea8000c1e1900 */
[----:B------:R-:W3:Y:S04]  /*1320*/  LDG.E R7, desc[UR4][R18.64+0x4] ;  /* 0x0000040412077981 */ /* 0x000ee8000c1e1900 */
[----:B------:R5:W3:Y:S01]  /*1330*/  LDG.E R14, desc[UR4][R18.64+0x8] ;  /* 0x00000804120e7981 */ /* 0x000ae2000c1e1900 */
[----:B------:R-:W-:Y:S02]  /*1340*/  IMAD.WIDE R20, R21, 0x4, R4 ;  /* 0x0000000415147825 */ /* 0x000fe400078e0204 */
[----:B------:R-:W3:Y:S03]  /*1350*/  LDC.64 R4, c[0x0][0x388] ;  /* 0x0000e200ff047b82 */ /* 0x000ee60000000a00 */
[----:B------:R-:W3:Y:S04]  /*1360*/  LDG.E R13, desc[UR4][R20.64] ;  /* 0x00000004140d7981 */ /* 0x000ee8000c1e1900 */
[----:B------:R-:W3:Y:S04]  /*1370*/  LDG.E R6, desc[UR4][R20.64+0x4] ;  /* 0x0000040414067981 */ /* 0x000ee8000c1e1900 */
[----:B0-----:R0:W3:Y:S01]  /*1380*/  LDG.E R9, desc[UR4][R20.64+0x8] ;  /* 0x0000080414097981 */ /* 0x0010e2000c1e1900 */
[----:B------:R-:W-:-:S02]  /*1390*/  IMAD.MOV.U32 R23, RZ, RZ, 0x40400000 ;  /* 0x40400000ff177424 */ /* 0x000fc400078e00ff */
[C---:B----4-:R-:W-:Y:S01]  /*13a0*/  FFMA R8, R2.reuse, R2, RZ ;  /* 0x0000000202087223 */ /* 0x050fe200000000ff */
[----:B-1----:R-:W-:Y:S01]  /*13b0*/  FADD R16, RZ, R2 ;  /* 0x00000002ff107221 */ /* 0x002fe20000000000 */
[CC--:B-----5:R-:W-:Y:S01]  /*13c0*/  FFMA R10, R2.reuse, R0.reuse, RZ ;  /* 0x00000000020a7223 */ /* 0x0e0fe200000000ff */
[----:B------:R-:W-:Y:S01]  /*13d0*/  FADD R18, RZ, R0 ;  /* 0x00000000ff127221 */ /* 0x000fe20000000000 */
[-C--:B------:R-:W-:Y:S01]  /*13e0*/  FFMA R17, R2, R3.reuse, RZ ;  /* 0x0000000302117223 */ /* 0x080fe200000000ff */
[----:B0-----:R-:W-:Y:S01]  /*13f0*/  FFMA R21, R3, R3, RZ ;  /* 0x0000000303157223 */ /* 0x001fe200000000ff */
[C---:B--2---:R-:W-:Y:S01]  /*1400*/  FFMA R8, R15.reuse, R15, R8 ;  /* 0x0000000f0f087223 */ /* 0x044fe20000000008 */
[C---:B------:R-:W-:Y:S01]  /*1410*/  FADD R16, R15.reuse, R16 ;  /* 0x000000100f107221 */ /* 0x040fe20000000000 */
[----:B---3--:R-:W-:Y:S01]  /*1420*/  FFMA R11, R15, R7, R10 ;  /* 0x000000070f0b7223 */ /* 0x008fe2000000000a */
[C---:B------:R-:W-:Y:S01]  /*1430*/  FFMA R10, R0.reuse, R0, RZ ;  /* 0x00000000000a7223 */ /* 0x040fe200000000ff */
[----:B------:R-:W-:Y:S01]  /*1440*/  FADD R19, R7, R18 ;  /* 0x0000001207137221 */ /* 0x000fe20000000000 */
[-C--:B------:R-:W-:Y:S01]  /*1450*/  FFMA R2, R15, R14.reuse, R17 ;  /* 0x0000000e0f027223 */ /* 0x080fe20000000011 */
[----:B------:R-:W-:Y:S01]  /*1460*/  FFMA R15, R0, R3, RZ ;  /* 0x00000003000f7223 */ /* 0x000fe200000000ff */
[----:B------:R-:W-:Y:S01]  /*1470*/  FADD R3, RZ, R3 ;  /* 0x00000003ff037221 */ /* 0x000fe20000000000 */
[C---:B------:R-:W-:Y:S01]  /*1480*/  FFMA R17, R7.reuse, R7, R10 ;  /* 0x0000000707117223 */ /* 0x040fe2000000000a */
[CC--:B------:R-:W-:Y:S01]  /*1490*/  FFMA R10, R14.reuse, R14.reuse, R21 ;  /* 0x0000000e0e0a7223 */ /* 0x0c0fe20000000015 */
[----:B------:R-:W-:Y:S01]  /*14a0*/  FFMA R0, R7, R14, R15 ;  /* 0x0000000e07007223 */ /* 0x000fe2000000000f */
[----:B------:R-:W-:Y:S01]  /*14b0*/  FADD R14, R14, R3 ;  /* 0x000000030e0e7221 */ /* 0x000fe20000000000 */
[----:B------:R-:W-:-:S02]  /*14c0*/  IMAD.SHL.U32 R3, R12, 0x10, RZ ;  /* 0x000000100c037824 */ /* 0x000fc400078e00ff */
[C---:B------:R-:W-:Y:S01]  /*14d0*/  FFMA R7, R13.reuse, R13, R8 ;  /* 0x0000000d0d077223 */ /* 0x040fe20000000008 */
[C---:B------:R-:W-:Y:S01]  /*14e0*/  FADD R15, R13.reuse, R16 ;  /* 0x000000100d0f7221 */ /* 0x040fe20000000000 */
[----:B------:R-:W-:Y:S01]  /*14f0*/  FFMA R11, R13, R6, R11 ;  /* 0x000000060d0b7223 */ /* 0x000fe2000000000b */
[----:B------:R-:W-:-:S04]  /*1500*/  IMAD.WIDE R4, R3, 0x4, R4 ;  /* 0x0000000403047825 */ /* 0x000fc800078e0204 */
[C---:B------:R-:W-:Y:S01]  /*1510*/  FFMA R17, R6.reuse, R6, R17 ;  /* 0x0000000606117223 */ /* 0x040fe20000000011 */
[C---:B------:R-:W-:Y:S01]  /*1520*/  FADD R19, R6.reuse, R19 ;  /* 0x0000001306137221 */ /* 0x040fe20000000000 */
[-C--:B------:R-:W-:Y:S01]  /*1530*/  FFMA R13, R13, R9.reuse, R2 ;  /* 0x000000090d0d7223 */ /* 0x080fe20000000002 */
[-C--:B------:R-:W-:Y:S01]  /*1540*/  FFMA R3, R6, R9.reuse, R0 ;  /* 0x0000000906037223 */ /* 0x080fe20000000000 */
[C---:B------:R-:W-:Y:S01]  /*1550*/  FFMA R21, R9.reuse, R9, R10 ;  /* 0x0000000909157223 */ /* 0x040fe2000000000a */
[----:B------:R-:W-:Y:S01]  /*1560*/  FADD R9, R9, R14 ;  /* 0x0000000e09097221 */ /* 0x000fe20000000000 */
[----:B------:R-:W-:Y:S04]  /*1570*/  STG.E desc[UR4][R4.64+0x3c], R23 ;  /* 0x00003c1704007986 */ /* 0x000fe8000c101904 */
        /* <DEDUP_REMOVED lines=14> */
[----:B------:R-:W-:Y:S01]  /*1660*/  STG.E desc[UR4][R4.64+0x1c], R19 ;  /* 0x00001c1304007986 */ /* 0x000fe2000c101904 */
[----:B------:R-:W-:Y:S05]  /*1670*/  EXIT ;  /* 0x000000000000794d */ /* 0x000fea0003800000 */
.L_x_8:
[----:B------:R-:W-:-:S00]  /*1680*/  BRA `(.L_x_8) ;  /* 0xfffffffc00fc7947 */ /* 0x000fc0000383ffff */
[----:B------:R-:W-:-:S00]  /*1690*/  NOP ;  /* 0x0000000000007918 */ /* 0x000fc00000000000 */
        /* <DEDUP_REMOVED lines=14> */
.L_x_40:


//--------------------- .text._Z12countInliersPfS_PiS_if --------------------------
	.section	.text._Z12countInliersPfS_PiS_if,"ax",@progbits
	.align	128
        .global         _Z12countInliersPfS_PiS_if
        .type           _Z12countInliersPfS_PiS_if,@function
        .size           _Z12countInliersPfS_PiS_if,(.L_x_39 - _Z12countInliersPfS_PiS_if)
        .other          _Z12countInliersPfS_PiS_if,@"STO_CUDA_ENTRY STV_DEFAULT"
_Z12countInliersPfS_PiS_if:
.text._Z12countInliersPfS_PiS_if:
[----:B------:R-:W-:Y:S01]  /*0000*/  LDC R1, c[0x0][0x37c] ;  /* 0x0000df00ff017b82 */ /* 0x000fe20000000800 */
[----:B------:R-:W0:Y:S07]  /*0010*/  S2R R3, SR_TID.X ;  /* 0x0000000000037919 */ /* 0x000e2e0000002100 */
[----:B------:R-:W0:Y:S01]  /*0020*/  S2UR UR4, SR_CTAID.X ;  /* 0x00000000000479c3 */ /* 0x000e220000002500 */
[----:B------:R-:W1:Y:S07]  /*0030*/  LDCU.64 UR10, c[0x0][0x358] ;  /* 0x00006b00ff0a77ac */ /* 0x000e6e0008000a00 */
[----:B------:R-:W0:Y:S08]  /*0040*/  LDC R6, c[0x0][0x360] ;  /* 0x0000d800ff067b82 */ /* 0x000e300000000800 */
[----:B------:R-:W2:Y:S01]  /*0050*/  LDC.64 R8, c[0x0][0x388] ;  /* 0x0000e200ff087b82 */ /* 0x000ea20000000a00 */
[----:B0-----:R-:W-:-:S05]  /*0060*/  IMAD R6, R6, UR4, R3 ;  /* 0x0000000406067c24 */ /* 0x001fca000f8e0203 */
[----:B------:R-:W-:-:S05]  /*0070*/  SHF.L.U32 R3, R6, 0x4, RZ ;  /* 0x0000000406037819 */ /* 0x000fca00000006ff */
[----:B--2---:R-:W-:-:S05]  /*0080*/  IMAD.WIDE R8, R3, 0x4, R8 ;  /* 0x0000000403087825 */ /* 0x004fca00078e0208 */
[----:B-1----:R-:W2:Y:S04]  /*0090*/  LDG.E R3, desc[UR10][R8.64+0x4] ;  /* 0x0000040a08037981 */ /* 0x002ea8000c1e1900 */
[----:B------:R-:W3:Y:S04]  /*00a0*/  LDG.E R4, desc[UR10][R8.64] ;  /* 0x0000000a08047981 */ /* 0x000ee8000c1e1900 */
[----:B------:R-:W4:Y:S04]  /*00b0*/  LDG.E R0, desc[UR10][R8.64+0x8] ;  /* 0x0000080a08007981 */ /* 0x000f28000c1e1900 */
[----:B------:R0:W5:Y:S01]  /*00c0*/  LDG.E R2, desc[UR10][R8.64+0xc] ;  /* 0x00000c0a08027981 */ /* 0x000162000c1e1900 */
[----:B------:R-:W-:Y:S01]  /*00d0*/  BSSY.RECONVERGENT B0, `(.L_x_9) ;  /* 0x0000010000007945 */ /* 0x000fe20003800200 */
[----:B--2---:R-:W-:-:S04]  /*00e0*/  FMUL R5, R3, R3 ;  /* 0x0000000303057220 */ /* 0x004fc80000400000 */
[----:B---3--:R-:W-:-:S04]  /*00f0*/  FFMA R5, R4, R4, R5 ;  /* 0x0000000404057223 */ /* 0x008fc80000000005 */
[----:B----4-:R-:W-:-:S04]  /*0100*/  FFMA R5, R0, R0, R5 ;  /* 0x0000000000057223 */ /* 0x010fc80000000005 */
[----:B------:R0:W1:Y:S01]  /*0110*/  MUFU.RSQ R10, R5 ;  /* 0x00000005000a7308 */ /* 0x0000620000001400 */
[----:B------:R-:W-:-:S04]  /*0120*/  IADD3 R7, PT, PT, R5, -0xd000000, RZ ;  /* 0xf300000005077810 */ /* 0x000fc80007ffe0ff */
[----:B------:R-:W-:-:S13]  /*0130*/  ISETP.GT.U32.AND P0, PT, R7, 0x727fffff, PT ;  /* 0x727fffff0700780c */ /* 0x000fda0003f04070 */
[----:B01----:R-:W-:Y:S05]  /*0140*/  @!P0 BRA `(.L_x_10) ;  /* 0x0000000000108947 */ /* 0x003fea0003800000 */
[----:B------:R-:W-:-:S07]  /*0150*/  MOV R12, 0x170 ;  /* 0x00000170000c7802 */ /* 0x000fce0000000f00 */
[----:B-----5:R-:W-:Y:S05]  /*0160*/  CALL.REL.NOINC `($__internal_0_$__cuda_sm20_sqrt_rn_f32_slowpath) ;  /* 0x0000001000487944 */ /* 0x020fea0003c00000 */
[----:B------:R-:W-:Y:S01]  /*0170*/  MOV R5, R7 ;  /* 0x0000000700057202 */ /* 0x000fe20000000f00 */
[----:B------:R-:W-:Y:S06]  /*0180*/  BRA `(.L_x_11) ;  /* 0x0000000000107947 */ /* 0x000fec0003800000 */
.L_x_10:
[----:B------:R-:W-:Y:S01]  /*0190*/  FMUL.FTZ R8, R5, R10 ;  /* 0x0000000a05087220 */ /* 0x000fe20000410000 */
[----:B------:R-:W-:-:S03]  /*01a0*/  FMUL.FTZ R10, R10, 0.5 ;  /* 0x3f0000000a0a7820 */ /* 0x000fc60000410000 */
[----:B------:R-:W-:-:S04]  /*01b0*/  FFMA R5, -R8, R8, R5 ;  /* 0x0000000808057223 */ /* 0x000fc80000000105 */
[----:B------:R-:W-:-:S07]  /*01c0*/  FFMA R5, R5, R10, R8 ;  /* 0x0000000a05057223 */ /* 0x000fce0000000008 */
.L_x_11:
[----:B------:R-:W-:Y:S05]  /*01d0*/  BSYNC.RECONVERGENT B0 ;  /* 0x0000000000007941 */ /* 0x000fea0003800200 */
.L_x_9:
[----:B------:R-:W0:Y:S01]  /*01e0*/  MUFU.RCP R8, R5 ;  /* 0x0000000500087308 */ /* 0x000e220000001000 */
[----:B------:R-:W-:Y:S07]  /*01f0*/  BSSY.RECONVERGENT B0, `(.L_x_12) ;  /* 0x000000b000007945 */ /* 0x000fee0003800200 */
[----:B------:R-:W1:Y:S01]  /*0200*/  FCHK P0, R4, R5 ;  /* 0x0000000504007302 */ /* 0x000e620000000000 */
[----:B0-----:R-:W-:-:S04]  /*0210*/  FFMA R7, R8, -R5, 1 ;  /* 0x3f80000008077423 */ /* 0x001fc80000000805 */
[----:B------:R-:W-:-:S04]  /*0220*/  FFMA R7, R8, R7, R8 ;  /* 0x0000000708077223 */ /* 0x000fc80000000008 */
[----:B------:R-:W-:-:S04]  /*0230*/  FFMA R8, R4, R7, RZ ;  /* 0x0000000704087223 */ /* 0x000fc800000000ff */
[----:B------:R-:W-:-:S04]  /*0240*/  FFMA R9, R8, -R5, R4 ;  /* 0x8000000508097223 */ /* 0x000fc80000000004 */
[----:B------:R-:W-:Y:S01]  /*0250*/  FFMA R7, R7, R9, R8 ;  /* 0x0000000907077223 */ /* 0x000fe20000000008 */
[----:B-1----:R-:W-:Y:S06]  /*0260*/  @!P0 BRA `(.L_x_13) ;  /* 0x00000000000c8947 */ /* 0x002fec0003800000 */
[----:B------:R-:W-:-:S07]  /*0270*/  MOV R12, 0x290 ;  /* 0x00000290000c7802 */ /* 0x000fce0000000f00 */
[----:B-----5:R-:W-:Y:S05]  /*0280*/  CALL.REL.NOINC `($__internal_1_$__cuda_sm3x_div_rn_noftz_f32_slowpath) ;  /* 0x0000001000587944 */ /* 0x020fea0003c00000 */
[----:B------:R-:W-:-:S07]  /*0290*/  MOV R7, R4 ;  /* 0x0000000400077202 */ /* 0x000fce0000000f00 */
.L_x_13:
[----:B------:R-:W-:Y:S05]  /*02a0*/  BSYNC.RECONVERGENT B0 ;  /* 0x0000000000007941 */ /* 0x000fea0003800200 */
.L_x_12:
[----:B------:R-:W0:Y:S01]  /*02b0*/  LDC.64 R10, c[0x0][0x398] ;  /* 0x0000e600ff0a7b82 */ /* 0x000e220000000a00 */
[----:B------:R-:W1:Y:S01]  /*02c0*/  MUFU.RCP R4, R5 ;  /* 0x0000000500047308 */ /* 0x000e620000001000 */
[----:B------:R-:W-:Y:S01]  /*02d0*/  IMAD.SHL.U32 R9, R6, 0x4, RZ ;  /* 0x0000000406097824 */ /* 0x000fe200078e00ff */
[----:B------:R-:W-:Y:S06]  /*02e0*/  BSSY.RECONVERGENT B0, `(.L_x_14) ;  /* 0x000000e000007945 */ /* 0x000fec0003800200 */
[----:B------:R-:W2:Y:S01]  /*02f0*/  FCHK P0, R3, R5 ;  /* 0x0000000503007302 */ /* 0x000ea20000000000 */
[----:B0-----:R-:W-:-:S04]  /*0300*/  IMAD.WIDE R10, R9, 0x4, R10 ;  /* 0x00000004090a7825 */ /* 0x001fc800078e020a */
[C---:B-1----:R-:W-:Y:S01]  /*0310*/  FFMA R9, R4.reuse, -R5, 1 ;  /* 0x3f80000004097423 */ /* 0x042fe20000000805 */
[----:B------:R0:W-:Y:S03]  /*0320*/  STG.E desc[UR10][R10.64], R7 ;  /* 0x000000070a007986 */ /* 0x0001e6000c10190a */
[----:B------:R-:W-:-:S04]  /*0330*/  FFMA R13, R4, R9, R4 ;  /* 0x00000009040d7223 */ /* 0x000fc80000000004 */
[----:B------:R-:W-:-:S04]  /*0340*/  FFMA R8, R3, R13, RZ ;  /* 0x0000000d03087223 */ /* 0x000fc800000000ff */
[----:B------:R-:W-:-:S04]  /*0350*/  FFMA R9, R8, -R5, R3 ;  /* 0x8000000508097223 */ /* 0x000fc80000000003 */
[----:B------:R-:W-:Y:S01]  /*0360*/  FFMA R8, R13, R9, R8 ;  /* 0x000000090d087223 */ /* 0x000fe20000000008 */
[----:B0-2---:R-:W-:Y:S06]  /*0370*/  @!P0 BRA `(.L_x_15) ;  /* 0x0000000000108947 */ /* 0x005fec0003800000 */
[----:B------:R-:W-:Y:S02]  /*0380*/  MOV R4, R3 ;  /* 0x0000000300047202 */ /* 0x000fe40000000f00 */
[----:B------:R-:W-:-:S07]  /*0390*/  MOV R12, 0x3b0 ;  /* 0x000003b0000c7802 */ /* 0x000fce0000000f00 */
[----:B-----5:R-:W-:Y:S05]  /*03a0*/  CALL.REL.NOINC `($__internal_1_$__cuda_sm3x_div_rn_noftz_f32_slowpath) ;  /* 0x0000001000107944 */ /* 0x020fea0003c00000 */
[----:B------:R-:W-:-:S07]  /*03b0*/  MOV R8, R4 ;  /* 0x0000000400087202 */ /* 0x000fce0000000f00 */
.L_x_15:
[----:B------:R-:W-:Y:S05]  /*03c0*/  BSYNC.RECONVERGENT B0 ;  /* 0x0000000000007941 */ /* 0x000fea0003800200 */
.L_x_14:
[----:B------:R-:W0:Y:S01]  /*03d0*/  MUFU.RCP R4, R5 ;  /* 0x0000000500047308 */ /* 0x000e220000001000 */
[----:B------:R1:W-:Y:S01]  /*03e0*/  STG.E desc[UR10][R10.64+0x4], R8 ;  /* 0x000004080a007986 */ /* 0x0003e2000c10190a */
[----:B------:R-:W-:Y:S06]  /*03f0*/  BSSY.RECONVERGENT B0, `(.L_x_16) ;  /* 0x000000c000007945 */ /* 0x000fec0003800200 */
[----:B------:R-:W2:Y:S01]  /*0400*/  FCHK P0, R0, R5 ;  /* 0x0000000500007302 */ /* 0x000ea20000000000 */
[----:B0-----:R-:W-:-:S04]  /*0410*/  FFMA R3, R4, -R5, 1 ;  /* 0x3f80000004037423 */ /* 0x001fc80000000805 */
[----:B------:R-:W-:-:S04]  /*0420*/  FFMA R12, R4, R3, R4 ;  /* 0x00000003040c7223 */ /* 0x000fc80000000004 */
[----:B------:R-:W-:-:S04]  /*0430*/  FFMA R9, R0, R12, RZ ;  /* 0x0000000c00097223 */ /* 0x000fc800000000ff */
[----:B------:R-:W-:-:S04]  /*0440*/  FFMA R4, R9, -R5, R0 ;  /* 0x8000000509047223 */ /* 0x000fc80000000000 */
[----:B------:R-:W-:Y:S01]  /*0450*/  FFMA R9, R12, R4, R9 ;  /* 0x000000040c097223 */ /* 0x000fe20000000009 */
[----:B-12---:R-:W-:Y:S06]  /*0460*/  @!P0 BRA `(.L_x_17) ;  /* 0x0000000000108947 */ /* 0x006fec0003800000 */
[----:B------:R-:W-:Y:S02]  /*0470*/  MOV R4, R0 ;  /* 0x0000000000047202 */ /* 0x000fe40000000f00 */
[----:B------:R-:W-:-:S07]  /*0480*/  MOV R12, 0x4a0 ;  /* 0x000004a0000c7802 */ /* 0x000fce0000000f00 */
[----:B-----5:R-:W-:Y:S05]  /*0490*/  CALL.REL.NOINC `($__internal_1_$__cuda_sm3x_div_rn_noftz_f32_slowpath) ;  /* 0x0000000c00d47944 */ /* 0x020fea0003c00000 */
[----:B------:R-:W-:-:S07]  /*04a0*/  MOV R9, R4 ;  /* 0x0000000400097202 */ /* 0x000fce0000000f00 */
.L_x_17:
[----:B------:R-:W-:Y:S05]  /*04b0*/  BSYNC.RECONVERGENT B0 ;  /* 0x0000000000007941 */ /* 0x000fea0003800200 */
.L_x_16:
[----:B------:R-:W0:Y:S01]  /*04c0*/  MUFU.RCP R0, R5 ;  /* 0x0000000500007308 */ /* 0x000e220000001000 */
[----:B------:R1:W-:Y:S01]  /*04d0*/  STG.E desc[UR10][R10.64+0x8], R9 ;  /* 0x000008090a007986 */ /* 0x0003e2000c10190a */
[----:B------:R-:W-:Y:S06]  /*04e0*/  BSSY.RECONVERGENT B0, `(.L_x_18) ;  /* 0x000000c000007945 */ /* 0x000fec0003800200 */
[----:B-----5:R-:W2:Y:S01]  /*04f0*/  FCHK P0, R2, R5 ;  /* 0x0000000502007302 */ /* 0x020ea20000000000 */
[----:B0-----:R-:W-:-:S04]  /*0500*/  FFMA R3, R0, -R5, 1 ;  /* 0x3f80000000037423 */ /* 0x001fc80000000805 */
[----:B------:R-:W-:-:S04]  /*0510*/  FFMA R4, R0, R3, R0 ;  /* 0x0000000300047223 */ /* 0x000fc80000000000 */
[----:B------:R-:W-:-:S04]  /*0520*/  FFMA R3, R2, R4, RZ ;  /* 0x0000000402037223 */ /* 0x000fc800000000ff */
[----:B------:R-:W-:-:S04]  /*0530*/  FFMA R0, R3, -R5, R2 ;  /* 0x8000000503007223 */ /* 0x000fc80000000002 */
[----:B------:R-:W-:Y:S01]  /*0540*/  FFMA R0, R4, R0, R3 ;  /* 0x0000000004007223 */ /* 0x000fe20000000003 */
[----:B-12---:R-:W-:Y:S06]  /*0550*/  @!P0 BRA `(.L_x_19) ;  /* 0x0000000000108947 */ /* 0x006fec0003800000 */
[----:B------:R-:W-:Y:S01]  /*0560*/  IMAD.MOV.U32 R4, RZ, RZ, R2 ;  /* 0x000000ffff047224 */ /* 0x000fe200078e0002 */
[----:B------:R-:W-:-:S07]  /*0570*/  MOV R12, 0x590 ;  /* 0x00000590000c7802 */ /* 0x000fce0000000f00 */
[----:B------:R-:W-:Y:S05]  /*0580*/  CALL.REL.NOINC `($__internal_1_$__cuda_sm3x_div_rn_noftz_f32_slowpath) ;  /* 0x0000000c00987944 */ /* 0x000fea0003c00000 */
[----:B------:R-:W-:-:S07]  /*0590*/  MOV R0, R4 ;  /* 0x0000000400007202 */ /* 0x000fce0000000f00 */
.L_x_19:
[----:B------:R-:W-:Y:S05]  /*05a0*/  BSYNC.RECONVERGENT B0 ;  /* 0x0000000000007941 */ /* 0x000fea0003800200 */
.L_x_18:
[----:B------:R-:W0:Y:S01]  /*05b0*/  LDCU UR6, c[0x0][0x3a0] ;  /* 0x00007400ff0677ac */ /* 0x000e220008000800 */
[----:B------:R1:W-:Y:S01]  /*05c0*/  STG.E desc[UR10][R10.64+0xc], R0 ;  /* 0x00000c000a007986 */ /* 0x0003e2000c10190a */
[----:B------:R-:W-:Y:S01]  /*05d0*/  HFMA2 R13, -RZ, RZ, 0, 0 ;  /* 0x00000000ff0d7431 */ /* 0x000fe200000001ff */
[----:B0-----:R-:W-:-:S09]  /*05e0*/  UISETP.GE.AND UP0, UPT, UR6, 0x1, UPT ;  /* 0x000000010600788c */ /* 0x001fd2000bf06270 */
[----:B-1----:R-:W-:Y:S05]  /*05f0*/  BRA.U !UP0, `(.L_x_20) ;  /* 0x0000000d08147547 */ /* 0x002fea000b800000 */
[----:B------:R-:W-:Y:S01]  /*0600*/  UISETP.GE.U32.AND UP1, UPT, UR6, 0x8, UPT ;  /* 0x000000080600788c */ /* 0x000fe2000bf26070 */
[----:B------:R-:W-:Y:S01]  /*0610*/  MOV R4, RZ ;  /* 0x000000ff00047202 */ /* 0x000fe20000000f00 */
[----:B------:R-:W-:Y:S01]  /*0620*/  ULOP3.LUT UR7, UR6, 0x7, URZ, 0xc0, !UPT ;  /* 0x0000000706077892 */ /* 0x000fe2000f8ec0ff */
[----:B------:R-:W-:-:S03]  /*0630*/  MOV R13, RZ ;  /* 0x000000ff000d7202 */ /* 0x000fc60000000f00 */
[----:B------:R-:W-:-:S03]  /*0640*/  UISETP.NE.AND UP0, UPT, UR7, URZ, UPT ;  /* 0x000000ff0700728c */ /* 0x000fc6000bf05270 */
[----:B------:R-:W-:Y:S08]  /*0650*/  BRA.U !UP1, `(.L_x_21) ;  /* 0x00000005097c7547 */ /* 0x000ff0000b800000 */
[----:B------:R-:W0:Y:S01]  /*0660*/  LDCU.64 UR4, c[0x0][0x380] ;  /* 0x00007000ff0477ac */ /* 0x000e220008000a00 */
[----:B------:R-:W-:Y:S01]  /*0670*/  IMAD.MOV.U32 R13, RZ, RZ, RZ ;  /* 0x000000ffff0d7224 */ /* 0x000fe200078e00ff */
[----:B------:R-:W-:Y:S01]  /*0680*/  ULOP3.LUT UR8, UR6, 0x7ffffff8, URZ, 0xc0, !UPT ;  /* 0x7ffffff806087892 */ /* 0x000fe2000f8ec0ff */
[----:B------:R-:W1:Y:S05]  /*0690*/  LDCU UR12, c[0x0][0x3a4] ;  /* 0x00007480ff0c77ac */ /* 0x000e6a0008000800 */
[----:B------:R-:W-:Y:S01]  /*06a0*/  MOV R4, UR8 ;  /* 0x0000000800047c02 */ /* 0x000fe20008000f00 */
[----:B------:R-:W-:Y:S02]  /*06b0*/  UIADD3 UR9, UPT, UPT, -UR8, URZ, URZ ;  /* 0x000000ff08097290 */ /* 0x000fe4000fffe1ff */
[----:B0-----:R-:W-:-:S04]  /*06c0*/  UIADD3 UR4, UP1, UPT, UR4, 0x30, URZ ;  /* 0x0000003004047890 */ /* 0x001fc8000ff3e0ff */
[----:B------:R-:W-:Y:S02]  /*06d0*/  UIADD3.X UR5, UPT, UPT, URZ, UR5, URZ, UP1, !UPT ;  /* 0x00000005ff057290 */ /* 0x000fe40008ffe4ff */
[----:B------:R-:W-:-:S04]  /*06e0*/  MOV R2, UR4 ;  /* 0x0000000400027c02 */ /* 0x000fc80008000f00 */
[----:B-1----:R-:W-:-:S07]  /*06f0*/  MOV R3, UR5 ;  /* 0x0000000500037c02 */ /* 0x002fce0008000f00 */
.L_x_22:
[----:B------:R-:W2:Y:S04]  /*0700*/  LDG.E R5, desc[UR10][R2.64+-0x2c] ;  /* 0xffffd40a02057981 */ /* 0x000ea8000c1e1900 */
[----:B------:R-:W3:Y:S04]  /*0710*/  LDG.E R19, desc[UR10][R2.64+-0x20] ;  /* 0xffffe00a02137981 */ /* 0x000ee8000c1e1900 */
[----:B------:R-:W4:Y:S04]  /*0720*/  LDG.E R10, desc[UR10][R2.64+-0x30] ;  /* 0xffffd00a020a7981 */ /* 0x000f28000c1e1900 */
[----:B------:R-:W5:Y:S04]  /*0730*/  LDG.E R28, desc[UR10][R2.64+-0x24] ;  /* 0xffffdc0a021c7981 */ /* 0x000f68000c1e1900 */
        /* <DEDUP_REMOVED lines=10> */
[----:B------:R-:W5:Y:S01]  /*07e0*/  LDG.E R12, desc[UR10][R2.64+0x8] ;  /* 0x0000080a020c7981 */ /* 0x000f62000c1e1900 */
[-C--:B--2---:R-:W-:Y:S01]  /*07f0*/  FMUL R5, R5, R8.reuse ;  /* 0x0000000805057220 */ /* 0x084fe20000400000 */
[----:B---3--:R-:W-:-:S03]  /*0800*/  FMUL R21, R19, R8 ;  /* 0x0000000813157220 */ /* 0x008fc60000400000 */
[-C--:B----4-:R-:W-:Y:S02]  /*0810*/  FFMA R19, R10, R7.reuse, R5 ;  /* 0x000000070a137223 */ /* 0x090fe40000000005 */
[----:B------:R-:W2:Y:S01]  /*0820*/  LDG.E R5, desc[UR10][R2.64+0x10] ;  /* 0x0000100a02057981 */ /* 0x000ea2000c1e1900 */
[----:B-----5:R-:W-:-:S03]  /*0830*/  FFMA R23, R28, R7, R21 ;  /* 0x000000071c177223 */ /* 0x020fc60000000015 */
[----:B------:R-:W3:Y:S01]  /*0840*/  LDG.E R10, desc[UR10][R2.64+0xc] ;  /* 0x00000c0a020a7981 */ /* 0x000ee2000c1e1900 */
[----:B------:R-:W-:-:S03]  /*0850*/  FFMA R21, R26, R9, R19 ;  /* 0x000000091a157223 */ /* 0x000fc60000000013 */
[----:B------:R-:W4:Y:S01]  /*0860*/  LDG.E R19, desc[UR10][R2.64+0x1c] ;  /* 0x00001c0a02137981 */ /* 0x000f22000c1e1900 */
[----:B------:R-:W-:Y:S01]  /*0870*/  FFMA R23, R24, R9, R23 ;  /* 0x0000000918177223 */ /* 0x000fe20000000017 */
[--C-:B------:R-:W-:Y:S02]  /*0880*/  FADD R21, R21, R0.reuse ;  /* 0x0000000015157221 */ /* 0x100fe40000000000 */
[----:B------:R-:W5:Y:S01]  /*0890*/  LDG.E R24, desc[UR10][R2.64+0x14] ;  /* 0x0000140a02187981 */ /* 0x000f62000c1e1900 */
[----:B------:R-:W-:-:S03]  /*08a0*/  FADD R23, R23, R0 ;  /* 0x0000000017177221 */ /* 0x000fc60000000000 */
[----:B------:R-:W5:Y:S01]  /*08b0*/  LDG.E R26, desc[UR10][R2.64+0x18] ;  /* 0x0000180a021a7981 */ /* 0x000f62000c1e1900 */
[----:B------:R-:W-:-:S03]  /*08c0*/  FSETP.GEU.AND P0, PT, |R21|, UR12, PT ;  /* 0x0000000c15007c0b */ /* 0x000fc6000bf0e200 */
[----:B------:R-:W5:Y:S01]  /*08d0*/  LDG.E R21, desc[UR10][R2.64+0x28] ;  /* 0x0000280a02157981 */ /* 0x000f62000c1e1900 */
[----:B------:R-:W-:Y:S01]  /*08e0*/  FSETP.GEU.AND P1, PT, |R23|, UR12, PT ;  /* 0x0000000c17007c0b */ /* 0x000fe2000bf2e200 */
[----:B------:R-:W-:Y:S02]  /*08f0*/  FMUL R23, R17, R8 ;  /* 0x0000000811177220 */ /* 0x000fe40000400000 */
[----:B------:R-:W5:Y:S04]  /*0900*/  LDG.E R28, desc[UR10][R2.64+0x20] ;  /* 0x0000200a021c7981 */ /* 0x000f68000c1e1900 */
[----:B------:R-:W5:Y:S01]  /*0910*/  LDG.E R17, desc[UR10][R2.64+0x24] ;  /* 0x0000240a02117981 */ /* 0x000f62000c1e1900 */
[----:B------:R-:W-:-:S03]  /*0920*/  FFMA R23, R22, R7, R23 ;  /* 0x0000000716177223 */ /* 0x000fc60000000017 */
[----:B------:R-:W5:Y:S01]  /*0930*/  LDG.E R22, desc[UR10][R2.64+0x2c] ;  /* 0x00002c0a02167981 */ /* 0x000f62000c1e1900 */
[----:B------:R-:W-:Y:S01]  /*0940*/  FMUL R15, R15, R8 ;  /* 0x000000080f0f7220 */ /* 0x000fe20000400000 */
[----:B------:R-:W-:-:S03]  /*0950*/  FFMA R23, R18, R9, R23 ;  /* 0x0000000912177223 */ /* 0x000fc60000000017 */
[----:B------:R-:W-:Y:S01]  /*0960*/  FFMA R25, R20, R7, R15 ;  /* 0x0000000714197223 */ /* 0x000fe2000000000f */
[--C-:B------:R-:W-:Y:S01]  /*0970*/  FADD R23, R23, R0.reuse ;  /* 0x0000000017177221 */ /* 0x100fe20000000000 */
[----:B------:R-:W-:Y:S01]  /*0980*/  IADD3 R15, PT, PT, R13, 0x1, RZ ;  /* 0x000000010d0f7810 */ /* 0x000fe20007ffe0ff */
[----:B------:R-:W-:Y:S02]  /*0990*/  @P0 IMAD.MOV R15, RZ, RZ, R13 ;  /* 0x000000ffff0f0224 */ /* 0x000fe400078e020d */
[----:B------:R-:W-:Y:S01]  /*09a0*/  FFMA R25, R16, R9, R25 ;  /* 0x0000000910197223 */ /* 0x000fe20000000019 */
[----:B------:R-:W-:Y:S01]  /*09b0*/  FMUL R13, R11, R8 ;  /* 0x000000080b0d7220 */ /* 0x000fe20000400000 */
[----:B------:R-:W-:Y:S02]  /*09c0*/  FSETP.GEU.AND P0, PT, |R23|, UR12, PT ;  /* 0x0000000c17007c0b */ /* 0x000fe4000bf0e200 */
[----:B------:R-:W-:Y:S01]  /*09d0*/  FADD R25, R25, R0 ;  /* 0x0000000019197221 */ /* 0x000fe20000000000 */
[----:B------:R-:W-:Y:S01]  /*09e0*/  FFMA R13, R14, R7, R13 ;  /* 0x000000070e0d7223 */ /* 0x000fe2000000000d */
[----:B------:R-:W-:-:S02]  /*09f0*/  IADD3 R11, PT, PT, R15, 0x1, RZ ;  /* 0x000000010f0b7810 */ /* 0x000fc40007ffe0ff */
[----:B------:R-:W-:Y:S01]  /*0a00*/  @P1 IADD3 R11, PT, PT, R15, RZ, RZ ;  /* 0x000000ff0f0b1210 */ /* 0x000fe20007ffe0ff */
[----:B------:R-:W-:Y:S01]  /*0a10*/  FFMA R13, R12, R9, R13 ;  /* 0x000000090c0d7223 */ /* 0x000fe2000000000d */
[----:B------:R-:W-:-:S03]  /*0a20*/  FSETP.GEU.AND P1, PT, |R25|, UR12, PT ;  /* 0x0000000c19007c0b */ /* 0x000fc6000bf2e200 */
[----:B------:R-:W-:Y:S01]  /*0a30*/  FADD R13, R13, R0 ;  /* 0x000000000d0d7221 */ /* 0x000fe20000000000 */
[C---:B------:R-:W-:Y:S02]  /*0a40*/  IADD3 R12, PT, PT, R11.reuse, 0x1, RZ ;  /* 0x000000010b0c7810 */ /* 0x040fe40007ffe0ff */
[----:B------:R-:W-:Y:S02]  /*0a50*/  @P0 IADD3 R12, PT, PT, R11, RZ, RZ ;  /* 0x000000ff0b0c0210 */ /* 0x000fe40007ffe0ff */
[----:B------:R-:W-:-:S03]  /*0a60*/  FSETP.GEU.AND P0, PT, |R13|, UR12, PT ;  /* 0x0000000c0d007c0b */ /* 0x000fc6000bf0e200 */
[C---:B------:R-:W-:Y:S02]  /*0a70*/  VIADD R11, R12.reuse, 0x1 ;  /* 0x000000010c0b7836 */ /* 0x040fe40000000000 */
[----:B------:R-:W-:Y:S01]  /*0a80*/  @P1 IADD3 R11, PT, PT, R12, RZ, RZ ;  /* 0x000000ff0c0b1210 */ /* 0x000fe20007ffe0ff */
[----:B------:R-:W-:-:S04]  /*0a90*/  UIADD3 UR9, UPT, UPT, UR9, 0x8, URZ ;  /* 0x0000000809097890 */ /* 0x000fc8000fffe0ff */
[----:B------:R-:W-:Y:S01]  /*0aa0*/  UISETP.NE.AND UP1, UPT, UR9, URZ, UPT ;  /* 0x000000ff0900728c */ /* 0x000fe2000bf25270 */
[----:B--2---:R-:W-:-:S04]  /*0ab0*/  FMUL R5, R5, R8 ;  /* 0x0000000805057220 */ /* 0x004fc80000400000 */
[----:B---3--:R-:W-:Y:S01]  /*0ac0*/  FFMA R5, R10, R7, R5 ;  /* 0x000000070a057223 */ /* 0x008fe20000000005 */
[----:B----4-:R-:W-:-:S03]  /*0ad0*/  FMUL R19, R19, R8 ;  /* 0x0000000813137220 */ /* 0x010fc60000400000 */
[----:B-----5:R-:W-:-:S04]  /*0ae0*/  FFMA R5, R24, R9, R5 ;  /* 0x0000000918057223 */ /* 0x020fc80000000005 */
[----:B------:R-:W-:Y:S01]  /*0af0*/  FADD R5, R5, R0 ;  /* 0x0000000005057221 */ /* 0x000fe20000000000 */
[----:B------:R-:W-:Y:S01]  /*0b00*/  FFMA R19, R26, R7, R19 ;  /* 0x000000071a137223 */ /* 0x000fe20000000013 */
[----:B------:R-:W-:-:S03]  /*0b10*/  FMUL R10, R21, R8 ;  /* 0x00000008150a7220 */ /* 0x000fc60000400000 */
[----:B------:R-:W-:Y:S01]  /*0b20*/  FSETP.GEU.AND P1, PT, |R5|, UR12, PT ;  /* 0x0000000c05007c0b */ /* 0x000fe2000bf2e200 */
[----:B------:R-:W-:Y:S01]  /*0b30*/  FFMA R19, R28, R9, R19 ;  /* 0x000000091c137223 */ /* 0x000fe20000000013 */
[----:B------:R-:W-:-:S03]  /*0b40*/  FFMA R17, R17, R7, R10 ;  /* 0x0000000711117223 */ /* 0x000fc6000000000a */
[--C-:B------:R-:W-:Y:S01]  /*0b50*/  FADD R19, R19, R0.reuse ;  /* 0x0000000013137221 */ /* 0x100fe20000000000 */
[C---:B------:R-:W-:Y:S01]  /*0b60*/  IADD3 R5, PT, PT, R11.reuse, 0x1, RZ ;  /* 0x000000010b057810 */ /* 0x040fe20007ffe0ff */
[----:B------:R-:W-:Y:S01]  /*0b70*/  FFMA R17, R22, R9, R17 ;  /* 0x0000000916117223 */ /* 0x000fe20000000011 */
[----:B------:R-:W-:Y:S02]  /*0b80*/  @P0 IADD3 R5, PT, PT, R11, RZ, RZ ;  /* 0x000000ff0b050210 */ /* 0x000fe40007ffe0ff */
[----:B------:R-:W-:Y:S01]  /*0b90*/  FSETP.GEU.AND P0, PT, |R19|, UR12, PT ;  /* 0x0000000c13007c0b */ /* 0x000fe2000bf0e200 */
[----:B------:R-:W-:Y:S01]  /*0ba0*/  FADD R17, R17, R0 ;  /* 0x0000000011117221 */ /* 0x000fe20000000000 */
[----:B------:R-:W-:Y:S01]  /*0bb0*/  IADD3 R10, PT, PT, R5, 0x1, RZ ;  /* 0x00000001050a7810 */ /* 0x000fe20007ffe0ff */
[----:B------:R-:W-:-:S03]  /*0bc0*/  @P1 IMAD.MOV R10, RZ, RZ, R5 ;  /* 0x000000ffff0a1224 */ /* 0x000fc600078e0205 */
[----:B------:R-:W-:Y:S02]  /*0bd0*/  FSETP.GEU.AND P1, PT, |R17|, UR12, PT ;  /* 0x0000000c11007c0b */ /* 0x000fe4000bf2e200 */
[----:B------:R-:W-:-:S05]  /*0be0*/  IADD3 R5, PT, PT, R10, 0x1, RZ ;  /* 0x000000010a057810 */ /* 0x000fca0007ffe0ff */
[----:B------:R-:W-:Y:S02]  /*0bf0*/  @P0 IADD3 R5, PT, PT, R10, RZ, RZ ;  /* 0x000000ff0a050210 */ /* 0x000fe40007ffe0ff */
[----:B------:R-:W-:Y:S02]  /*0c00*/  IADD3 R2, P0, PT, R2, 0x60, RZ ;  /* 0x0000006002027810 */ /* 0x000fe40007f1e0ff */
[----:B------:R-:W-:Y:S02]  /*0c10*/  IADD3 R13, PT, PT, R5, 0x1, RZ ;  /* 0x00000001050d7810 */ /* 0x000fe40007ffe0ff */
[----:B------:R-:W-:Y:S01]  /*0c20*/  IADD3.X R3, PT, PT, RZ, R3, RZ, P0, !PT ;  /* 0x00000003ff037210 */ /* 0x000fe200007fe4ff */
[----:B------:R-:W-:Y:S01]  /*0c30*/  @P1 IMAD.MOV R13, RZ, RZ, R5 ;  /* 0x000000ffff0d1224 */ /* 0x000fe200078e0205 */
[----:B------:R-:W-:Y:S07]  /*0c40*/  BRA.U UP1, `(.L_x_22) ;  /* 0xfffffff901ac7547 */ /* 0x000fee000b83ffff */
.L_x_21:
[----:B------:R-:W-:Y:S05]  /*0c50*/  BRA.U !UP0, `(.L_x_20) ;  /* 0x00000005087c7547 */ /* 0x000fea000b800000 */
[----:B------:R-:W-:Y:S02]  /*0c60*/  UISETP.GE.U32.AND UP0, UPT, UR7, 0x4, UPT ;  /* 0x000000040700788c */ /* 0x000fe4000bf06070 */
[----:B------:R-:W-:-:S04]  /*0c70*/  ULOP3.LUT UR5, UR6, 0x3, URZ, 0xc0, !UPT ;  /* 0x0000000306057892 */ /* 0x000fc8000f8ec0ff */
[----:B------:R-:W-:-:S03]  /*0c80*/  UISETP.NE.AND UP1, UPT, UR5, URZ, UPT ;  /* 0x000000ff0500728c */ /* 0x000fc6000bf25270 */
[----:B------:R-:W-:Y:S08]  /*0c90*/  BRA.U !UP0, `(.L_x_23) ;  /* 0x0000000108b47547 */ /* 0x000ff0000b800000 */
[----:B------:R-:W0:Y:S01]  /*0ca0*/  LDC.64 R2, c[0x0][0x380] ;  /* 0x0000e000ff027b82 */ /* 0x000e220000000a00 */
[----:B------:R-:W-:Y:S01]  /*0cb0*/  IMAD R5, R4, 0x3, RZ ;  /* 0x0000000304057824 */ /* 0x000fe200078e02ff */
[----:B------:R-:W1:Y:S03]  /*0cc0*/  LDCU UR4, c[0x0][0x3a4] ;  /* 0x00007480ff0477ac */ /* 0x000e660008000800 */
[----:B0-----:R-:W-:-:S05]  /*0cd0*/  IMAD.WIDE.U32 R2, R5, 0x4, R2 ;  /* 0x0000000405027825 */ /* 0x001fca00078e0002 */
        /* <DEDUP_REMOVED lines=11> */
[----:B------:R0:W5:Y:S02]  /*0d90*/  LDG.E R14, desc[UR10][R2.64+0x2c] ;  /* 0x00002c0a020e7981 */ /* 0x000164000c1e1900 */
[----:B0-----:R-:W-:-:S02]  /*0da0*/  IADD3 R2, PT, PT, R13, 0x1, RZ ;  /* 0x000000010d027810 */ /* 0x001fc40007ffe0ff */
[----:B------:R-:W-:Y:S01]  /*0db0*/  IADD3 R4, PT, PT, R4, 0x4, RZ ;  /* 0x0000000404047810 */ /* 0x000fe20007ffe0ff */
[----:B--2---:R-:W-:-:S04]  /*0dc0*/  FMUL R11, R11, R8 ;  /* 0x000000080b0b7220 */ /* 0x004fc80000400000 */
[----:B---3--:R-:W-:Y:S01]  /*0dd0*/  FFMA R11, R16, R7, R11 ;  /* 0x00000007100b7223 */ /* 0x008fe2000000000b */
[----:B----4-:R-:W-:-:S03]  /*0de0*/  FMUL R15, R15, R8 ;  /* 0x000000080f0f7220 */ /* 0x010fc60000400000 */
[----:B-----5:R-:W-:Y:S01]  /*0df0*/  FFMA R11, R18, R9, R11 ;  /* 0x00000009120b7223 */ /* 0x020fe2000000000b */
[----:B------:R-:W-:-:S03]  /*0e00*/  FFMA R15, R20, R7, R15 ;  /* 0x00000007140f7223 */ /* 0x000fc6000000000f */
[----:B------:R-:W-:Y:S01]  /*0e10*/  FADD R11, R11, R0 ;  /* 0x000000000b0b7221 */ /* 0x000fe20000000000 */
[----:B------:R-:W-:Y:S01]  /*0e20*/  FFMA R15, R22, R9, R15 ;  /* 0x00000009160f7223 */ /* 0x000fe2000000000f */
[----:B------:R-:W-:-:S03]  /*0e30*/  FMUL R17, R17, R8 ;  /* 0x0000000811117220 */ /* 0x000fc60000400000 */
[----:B-1----:R-:W-:Y:S01]  /*0e40*/  FSETP.GEU.AND P0, PT, |R11|, UR4, PT ;  /* 0x000000040b007c0b */ /* 0x002fe2000bf0e200 */
[----:B------:R-:W-:Y:S01]  /*0e50*/  FADD R15, R15, R0 ;  /* 0x000000000f0f7221 */ /* 0x000fe20000000000 */
[----:B------:R-:W-:Y:S01]  /*0e60*/  FFMA R17, R24, R7, R17 ;  /* 0x0000000718117223 */ /* 0x000fe20000000011 */
[----:B------:R-:W-:-:S03]  /*0e70*/  FMUL R5, R5, R8 ;  /* 0x0000000805057220 */ /* 0x000fc60000400000 */
[----:B------:R-:W-:Y:S01]  /*0e80*/  FSETP.GEU.AND P1, PT, |R15|, UR4, PT ;  /* 0x000000040f007c0b */ /* 0x000fe2000bf2e200 */
[----:B------:R-:W-:Y:S01]  /*0e90*/  FFMA R17, R12, R9, R17 ;  /* 0x000000090c117223 */ /* 0x000fe20000000011 */
[----:B------:R-:W-:-:S03]  /*0ea0*/  FFMA R5, R10, R7, R5 ;  /* 0x000000070a057223 */ /* 0x000fc60000000005 */
[----:B------:R-:W-:Y:S01]  /*0eb0*/  FADD R17, R17, R0 ;  /* 0x0000000011117221 */ /* 0x000fe20000000000 */
[----:B------:R-:W-:Y:S01]  /*0ec0*/  FFMA R5, R14, R9, R5 ;  /* 0x000000090e057223 */ /* 0x000fe20000000005 */
[----:B------:R-:W-:-:S03]  /*0ed0*/  @P0 IADD3 R2, PT, PT, R13, RZ, RZ ;  /* 0x000000ff0d020210 */ /* 0x000fc60007ffe0ff */
[----:B------:R-:W-:Y:S01]  /*0ee0*/  FSETP.GEU.AND P0, PT, |R17|, UR4, PT ;  /* 0x0000000411007c0b */ /* 0x000fe2000bf0e200 */
[----:B------:R-:W-:Y:S01]  /*0ef0*/  FADD R5, R5, R0 ;  /* 0x0000000005057221 */ /* 0x000fe20000000000 */
[C---:B------:R-:W-:Y:S02]  /*0f00*/  IADD3 R3, PT, PT, R2.reuse, 0x1, RZ ;  /* 0x0000000102037810 */ /* 0x040fe40007ffe0ff */
[----:B------:R-:W-:Y:S02]  /*0f10*/  @P1 IADD3 R3, PT, PT, R2, RZ, RZ ;  /* 0x000000ff02031210 */ /* 0x000fe40007ffe0ff */
[----:B------:R-:W-:-:S03]  /*0f20*/  FSETP.GEU.AND P1, PT, |R5|, UR4, PT ;  /* 0x0000000405007c0b */ /* 0x000fc6000bf2e200 */
[----:B------:R-:W-:-:S04]  /*0f30*/  VIADD R2, R3, 0x1 ;  /* 0x0000000103027836 */ /* 0x000fc80000000000 */
[----:B------:R-:W-:-:S04]  /*0f40*/  @P0 IADD3 R2, PT, PT, R3, RZ, RZ ;  /* 0x000000ff03020210 */ /* 0x000fc80007ffe0ff */
[C---:B------:R-:W-:Y:S02]  /*0f50*/  IADD3 R13, PT, PT, R2.reuse, 0x1, RZ ;  /* 0x00000001020d7810 */ /* 0x040fe40007ffe0ff */
[----:B------:R-:W-:-:S07]  /*0f60*/  @P1 IADD3 R13, PT, PT, R2, RZ, RZ ;  /* 0x000000ff020d1210 */ /* 0x000fce0007ffe0ff */
.L_x_23:
[----:B------:R-:W-:Y:S05]  /*0f70*/  BRA.U !UP1, `(.L_x_20) ;  /* 0x0000000109b47547 */ /* 0x000fea000b800000 */
[----:B------:R-:W-:Y:S02]  /*0f80*/  UISETP.NE.AND UP0, UPT, UR5, 0x1, UPT ;  /* 0x000000010500788c */ /* 0x000fe4000bf05270 */
[----:B------:R-:W-:-:S04]  /*0f90*/  ULOP3.LUT UR4, UR6, 0x1, URZ, 0xc0, !UPT ;  /* 0x0000000106047892 */ /* 0x000fc8000f8ec0ff */
[----:B------:R-:W-:-:S03]  /*0fa0*/  UISETP.NE.U32.AND UP1, UPT, UR4, 0x1, UPT ;  /* 0x000000010400788c */ /* 0x000fc6000bf25070 */
        /* <DEDUP_REMOVED lines=10> */
[----:B------:R0:W5:Y:S01]  /*1050*/  LDG.E R16, desc[UR10][R2.64+0x14] ;  /* 0x0000140a02107981 */ /* 0x000162000c1e1900 */
[----:B------:R-:W-:Y:S01]  /*1060*/  IADD3 R4, PT, PT, R4, 0x2, RZ ;  /* 0x0000000204047810 */ /* 0x000fe20007ffe0ff */
[----:B0-----:R-:W-:-:S02]  /*1070*/  VIADD R2, R13, 0x1 ;  /* 0x000000010d027836 */ /* 0x001fc40000000000 */
[----:B--2---:R-:W-:-:S04]  /*1080*/  FMUL R5, R5, R8 ;  /* 0x0000000805057220 */ /* 0x004fc80000400000 */
[----:B---3--:R-:W-:Y:S01]  /*1090*/  FFMA R5, R10, R7, R5 ;  /* 0x000000070a057223 */ /* 0x008fe20000000005 */
[----:B----4-:R-:W-:-:S03]  /*10a0*/  FMUL R11, R11, R8 ;  /* 0x000000080b0b7220 */ /* 0x010fc60000400000 */
[----:B-----5:R-:W-:Y:S01]  /*10b0*/  FFMA R5, R12, R9, R5 ;  /* 0x000000090c057223 */ /* 0x020fe20000000005 */
[----:B------:R-:W-:-:S03]  /*10c0*/  FFMA R11, R14, R7, R11 ;  /* 0x000000070e0b7223 */ /* 0x000fc6000000000b */
[----:B------:R-:W-:Y:S01]  /*10d0*/  FADD R5, R5, R0 ;  /* 0x0000000005057221 */ /* 0x000fe20000000000 */
[----:B------:R-:W-:-:S04]  /*10e0*/  FFMA R11, R16, R9, R11 ;  /* 0x00000009100b7223 */ /* 0x000fc8000000000b */
[----:B-1----:R-:W-:Y:S01]  /*10f0*/  FSETP.GEU.AND P0, PT, |R5|, UR4, PT ;  /* 0x0000000405007c0b */ /* 0x002fe2000bf0e200 */
[----:B------:R-:W-:-:S05]  /*1100*/  FADD R11, R11, R0 ;  /* 0x000000000b0b7221 */ /* 0x000fca0000000000 */
[----:B------:R-:W-:-:S07]  /*1110*/  FSETP.GEU.AND P1, PT, |R11|, UR4, PT ;  /* 0x000000040b007c0b */ /* 0x000fce000bf2e200 */
[----:B------:R-:W-:-:S04]  /*1120*/  @P0 IADD3 R2, PT, PT, R13, RZ, RZ ;  /* 0x000000ff0d020210 */ /* 0x000fc80007ffe0ff */
[C---:B------:R-:W-:Y:S02]  /*1130*/  IADD3 R13, PT, PT, R2.reuse, 0x1, RZ ;  /* 0x00000001020d7810 */ /* 0x040fe40007ffe0ff */
[----:B------:R-:W-:-:S07]  /*1140*/  @P1 IADD3 R13, PT, PT, R2, RZ, RZ ;  /* 0x000000ff020d1210 */ /* 0x000fce0007ffe0ff */
.L_x_24:
[----:B------:R-:W-:Y:S05]  /*1150*/  BRA.U UP1, `(.L_x_20) ;  /* 0x00000001013c7547 */ /* 0x000fea000b800000 */
[----:B------:R-:W0:Y:S01]  /*1160*/  LDC.64 R2, c[0x0][0x380] ;  /* 0x0000e000ff027b82 */ /* 0x000e220000000a00 */
[----:B------:R-:W-:Y:S01]  /*1170*/  IMAD R5, R4, 0x3, RZ ;  /* 0x0000000304057824 */ /* 0x000fe200078e02ff */
[----:B------:R-:W1:Y:S03]  /*1180*/  LDCU UR4, c[0x0][0x3a4] ;  /* 0x00007480ff0477ac */ /* 0x000e660008000800 */
[----:B0-----:R-:W-:-:S05]  /*1190*/  IMAD.WIDE.U32 R2, R5, 0x4, R2 ;  /* 0x0000000405027825 */ /* 0x001fca00078e0002 */
[----:B------:R-:W2:Y:S04]  /*11a0*/  LDG.E R5, desc[UR10][R2.64+0x4] ;  /* 0x0000040a02057981 */ /* 0x000ea8000c1e1900 */
[----:B------:R-:W3:Y:S04]  /*11b0*/  LDG.E R4, desc[UR10][R2.64] ;  /* 0x0000000a02047981 */ /* 0x000ee8000c1e1900 */
[----:B------:R-:W4:Y:S01]  /*11c0*/  LDG.E R10, desc[UR10][R2.64+0x8] ;  /* 0x0000080a020a7981 */ /* 0x000f22000c1e1900 */
[----:B--2---:R-:W-:-:S04]  /*11d0*/  FMUL R5, R5, R8 ;  /* 0x0000000805057220 */ /* 0x004fc80000400000 */
[----:B---3--:R-:W-:-:S04]  /*11e0*/  FFMA R5, R4, R7, R5 ;  /* 0x0000000704057223 */ /* 0x008fc80000000005 */
[----:B----4-:R-:W-:-:S04]  /*11f0*/  FFMA R5, R10, R9, R5 ;  /* 0x000000090a057223 */ /* 0x010fc80000000005 */
[----:B------:R-:W-:Y:S01]  /*1200*/  FADD R5, R5, R0 ;  /* 0x0000000005057221 */ /* 0x000fe20000000000 */
[----:B------:R-:W-:-:S04]  /*1210*/  VIADD R0, R13, 0x1 ;  /* 0x000000010d007836 */ /* 0x000fc80000000000 */
[----:B-1----:R-:W-:-:S13]  /*1220*/  FSETP.GEU.AND P0, PT, |R5|, UR4, PT ;  /* 0x0000000405007c0b */ /* 0x002fda000bf0e200 */
[----:B------:R-:W-:-:S04]  /*1230*/  @P0 IADD3 R0, PT, PT, R13, RZ, RZ ;  /* 0x000000ff0d000210 */ /* 0x000fc80007ffe0ff */
[----:B------:R-:W-:-:S07]  /*1240*/  MOV R13, R0 ;  /* 0x00000000000d7202 */ /* 0x000fce0000000f00 */
.L_x_20:
[----:B------:R-:W0:Y:S02]  /*1250*/  LDC.64 R2, c[0x0][0x390] ;  /* 0x0000e400ff027b82 */ /* 0x000e240000000a00 */
[----:B0-----:R-:W-:-:S05]  /*1260*/  IMAD.WIDE R6, R6, 0x4, R2 ;  /* 0x0000000406067825 */ /* 0x001fca00078e0202 */
[----:B------:R-:W-:Y:S01]  /*1270*/  STG.E desc[UR10][R6.64], R13 ;  /* 0x0000000d06007986 */ /* 0x000fe2000c10190a */
[----:B------:R-:W-:Y:S05]  /*1280*/  EXIT ;  /* 0x000000000000794d */ /* 0x000fea0003800000 */
        .weak           $__internal_0_$__cuda_sm20_sqrt_rn_f32_slowpath
        .type           $__internal_0_$__cuda_sm20_sqrt_rn_f32_slowpath,@function
        .size           $__internal_0_$__cuda_sm20_sqrt_rn_f32_slowpath,($__internal_1_$__cuda_sm3x_div_rn_noftz_f32_slowpath - $__internal_0_$__cuda_sm20_sqrt_rn_f32_slowpath)
$__internal_0_$__cuda_sm20_sqrt_rn_f32_slowpath:
[----:B------:R-:W-:-:S13]  /*1290*/  LOP3.LUT P0, RZ, R5, 0x7fffffff, RZ, 0xc0, !PT ;  /* 0x7fffffff05ff7812 */ /* 0x000fda000780c0ff */
[----:B------:R-:W-:Y:S01]  /*12a0*/  @!P0 MOV R7, R5 ;  /* 0x0000000500078202 */ /* 0x000fe20000000f00 */
[----:B------:R-:W-:Y:S06]  /*12b0*/  @!P0 BRA `(.L_x_25) ;  /* 0x0000000000408947 */ /* 0x000fec0003800000 */
[----:B------:R-:W-:-:S13]  /*12c0*/  FSETP.GEU.FTZ.AND P0, PT, R5, RZ, PT ;  /* 0x000000ff0500720b */ /* 0x000fda0003f1e000 */
[----:B------:R-:W-:Y:S01]  /*12d0*/  @!P0 MOV R7, 0x7fffffff ;  /* 0x7fffffff00078802 */ /* 0x000fe20000000f00 */
[----:B------:R-:W-:Y:S06]  /*12e0*/  @!P0 BRA `(.L_x_25) ;  /* 0x0000000000348947 */ /* 0x000fec0003800000 */
[----:B------:R-:W-:-:S13]  /*12f0*/  FSETP.GTU.FTZ.AND P0, PT, |R5|, +INF , PT ;  /* 0x7f8000000500780b */ /* 0x000fda0003f1c200 */
[----:B------:R-:W-:Y:S01]  /*1300*/  @P0 FADD.FTZ R7, R5, 1 ;  /* 0x3f80000005070421 */ /* 0x000fe20000010000 */
[----:B------:R-:W-:Y:S06]  /*1310*/  @P0 BRA `(.L_x_25) ;  /* 0x0000000000280947 */ /* 0x000fec0003800000 */
[----:B------:R-:W-:-:S13]  /*1320*/  FSETP.NEU.FTZ.AND P0, PT, |R5|, +INF , PT ;  /* 0x7f8000000500780b */ /* 0x000fda0003f1d200 */
[----:B------:R-:W-:-:S04]  /*1330*/  @P0 FFMA R8, R5, 1.84467440737095516160e+19, RZ ;  /* 0x5f80000005080823 */ /* 0x000fc800000000ff */
[----:B------:R-:W0:Y:S02]  /*1340*/  @P0 MUFU.RSQ R7, R8 ;  /* 0x0000000800070308 */ /* 0x000e240000001400 */
[----:B0-----:R-:W-:Y:S01]  /*1350*/  @P0 FMUL.FTZ R9, R8, R7 ;  /* 0x0000000708090220 */ /* 0x001fe20000410000 */
[----:B------:R-:W-:Y:S01]  /*1360*/  @P0 FMUL.FTZ R11, R7, 0.5 ;  /* 0x3f000000070b0820 */ /* 0x000fe20000410000 */
[----:B------:R-:W-:Y:S02]  /*1370*/  @!P0 IMAD.MOV.U32 R7, RZ, RZ, R5 ;  /* 0x000000ffff078224 */ /* 0x000fe400078e0005 */
[----:B------:R-:W-:-:S04]  /*1380*/  @P0 FADD.FTZ R10, -R9, -RZ ;  /* 0x800000ff090a0221 */ /* 0x000fc80000010100 */
[----:B------:R-:W-:-:S04]  /*1390*/  @P0 FFMA R10, R9, R10, R8 ;  /* 0x0000000a090a0223 */ /* 0x000fc80000000008 */
[----:B------:R-:W-:-:S04]  /*13a0*/  @P0 FFMA R10, R10, R11, R9 ;  /* 0x0000000b0a0a0223 */ /* 0x000fc80000000009 */
[----:B------:R-:W-:-:S07]  /*13b0*/  @P0 FMUL.FTZ R7, R10, 2.3283064365386962891e-10 ;  /* 0x2f8000000a070820 */ /* 0x000fce0000410000 */
.L_x_25:
[----:B------:R-:W-:Y:S01]  /*13c0*/  HFMA2 R9, -RZ, RZ, 0, 0 ;  /* 0x00000000ff097431 */ /* 0x000fe200000001ff */
[----:B------:R-:W-:-:S04]  /*13d0*/  MOV R8, R12 ;  /* 0x0000000c00087202 */ /* 0x000fc80000000f00 */
[----:B------:R-:W-:Y:S05]  /*13e0*/  RET.REL.NODEC R8 `(_Z12countInliersPfS_PiS_if) ;  /* 0xffffffec08047950 */ /* 0x000fea0003c3ffff */
        .weak           $__internal_1_$__cuda_sm3x_div_rn_noftz_f32_slowpath
        .type           $__internal_1_$__cuda_sm3x_div_rn_noftz_f32_slowpath,@function
        .size           $__internal_1_$__cuda_sm3x_div_rn_noftz_f32_slowpath,(.L_x_39 - $__internal_1_$__cuda_sm3x_div_rn_noftz_f32_slowpath)
$__internal_1_$__cuda_sm3x_div_rn_noftz_f32_slowpath:
[--C-:B------:R-:W-:Y:S01]  /*13f0*/  SHF.R.U32.HI R14, RZ, 0x17, R5.reuse ;  /* 0x00000017ff0e7819 */ /* 0x100fe20000011605 */
[----:B------:R-:W-:Y:S01]  /*1400*/  BSSY.RECONVERGENT B1, `(.L_x_26) ;  /* 0x0000063000017945 */ /* 0x000fe20003800200 */
[----:B------:R-:W-:Y:S01]  /*1410*/  SHF.R.U32.HI R13, RZ, 0x17, R4 ;  /* 0x00000017ff0d7819 */ /* 0x000fe20000011604 */
[----:B------:R-:W-:Y:S01]  /*1420*/  IMAD.MOV.U32 R15, RZ, RZ, R5 ;  /* 0x000000ffff0f7224 */ /* 0x000fe200078e0005 */
[----:B------:R-:W-:Y:S02]  /*1430*/  LOP3.LUT R14, R14, 0xff, RZ, 0xc0, !PT ;  /* 0x000000ff0e0e7812 */ /* 0x000fe400078ec0ff */
[----:B------:R-:W-:Y:S02]  /*1440*/  LOP3.LUT R17, R13, 0xff, RZ, 0xc0, !PT ;  /* 0x000000ff0d117812 */ /* 0x000fe400078ec0ff */
[----:B------:R-:W-:Y:S02]  /*1450*/  IADD3 R18, PT, PT, R14, -0x1, RZ ;  /* 0xffffffff0e127810 */ /* 0x000fe40007ffe0ff */
[----:B------:R-:W-:-:S02]  /*1460*/  IADD3 R16, PT, PT, R17, -0x1, RZ ;  /* 0xffffffff11107810 */ /* 0x000fc40007ffe0ff */
[----:B------:R-:W-:-:S04]  /*1470*/  ISETP.GT.U32.AND P0, PT, R18, 0xfd, PT ;  /* 0x000000fd1200780c */ /* 0x000fc80003f04070 */
[----:B------:R-:W-:-:S13]  /*1480*/  ISETP.GT.U32.OR P0, PT, R16, 0xfd, P0 ;  /* 0x000000fd1000780c */ /* 0x000fda0000704470 */
[----:B------:R-:W-:Y:S01]  /*1490*/  @!P0 MOV R13, RZ ;  /* 0x000000ff000d8202 */ /* 0x000fe20000000f00 */
[----:B------:R-:W-:Y:S06]  /*14a0*/  @!P0 BRA `(.L_x_27) ;  /* 0x00000000005c8947 */ /* 0x000fec0003800000 */
[----:B------:R-:W-:Y:S02]  /*14b0*/  FSETP.GTU.FTZ.AND P0, PT, |R4|, +INF , PT ;  /* 0x7f8000000400780b */ /* 0x000fe40003f1c200 */
[----:B------:R-:W-:-:S04]  /*14c0*/  FSETP.GTU.FTZ.AND P1, PT, |R5|, +INF , PT ;  /* 0x7f8000000500780b */ /* 0x000fc80003f3c200 */
[----:B------:R-:W-:-:S13]  /*14d0*/  PLOP3.LUT P0, PT, P0, P1, PT, 0xf8, 0x8f ;  /* 0x00000000008f781c */ /* 0x000fda0000703f70 */
[----:B------:R-:W-:Y:S05]  /*14e0*/  @P0 BRA `(.L_x_28) ;  /* 0x00000004004c0947 */ /* 0x000fea0003800000 */
[----:B------:R-:W-:-:S13]  /*14f0*/  LOP3.LUT P0, RZ, R15, 0x7fffffff, R4, 0xc8, !PT ;  /* 0x7fffffff0fff7812 */ /* 0x000fda000780c804 */
[----:B------:R-:W-:Y:S05]  /*1500*/  @!P0 BRA `(.L_x_29) ;  /* 0x00000004003c8947 */ /* 0x000fea0003800000 */
[C---:B------:R-:W-:Y:S02]  /*1510*/  FSETP.NEU.FTZ.AND P2, PT, |R4|.reuse, +INF , PT ;  /* 0x7f8000000400780b */ /* 0x040fe40003f5d200 */
[----:B------:R-:W-:Y:S02]  /*1520*/  FSETP.NEU.FTZ.AND P1, PT, |R5|, +INF , PT ;  /* 0x7f8000000500780b */ /* 0x000fe40003f3d200 */
[----:B------:R-:W-:-:S11]  /*1530*/  FSETP.NEU.FTZ.AND P0, PT, |R4|, +INF , PT ;  /* 0x7f8000000400780b */ /* 0x000fd60003f1d200 */
[----:B------:R-:W-:Y:S05]  /*1540*/  @!P1 BRA !P2, `(.L_x_29) ;  /* 0x00000004002c9947 */ /* 0x000fea0005000000 */
[----:B------:R-:W-:-:S04]  /*1550*/  LOP3.LUT P2, RZ, R4, 0x7fffffff, RZ, 0xc0, !PT ;  /* 0x7fffffff04ff7812 */ /* 0x000fc8000784c0ff */
[----:B------:R-:W-:-:S13]  /*1560*/  PLOP3.LUT P1, PT, P1, P2, PT, 0x2f, 0xf2 ;  /* 0x0000000000f2781c */ /* 0x000fda0000f24577 */
[----:B------:R-:W-:Y:S05]  /*1570*/  @P1 BRA `(.L_x_30) ;  /* 0x0000000400181947 */ /* 0x000fea0003800000 */
[----:B------:R-:W-:-:S04]  /*1580*/  LOP3.LUT P1, RZ, R15, 0x7fffffff, RZ, 0xc0, !PT ;  /* 0x7fffffff0fff7812 */ /* 0x000fc8000782c0ff */
[----:B------:R-:W-:-:S13]  /*1590*/  PLOP3.LUT P0, PT, P0, P1, PT, 0x2f, 0xf2 ;  /* 0x0000000000f2781c */ /* 0x000fda0000702577 */
[----:B------:R-:W-:Y:S05]  /*15a0*/  @P0 BRA `(.L_x_31) ;  /* 0x0000000400000947 */ /* 0x000fea0003800000 */
[----:B------:R-:W-:Y:S02]  /*15b0*/  ISETP.GE.AND P0, PT, R16, RZ, PT ;  /* 0x000000ff1000720c */ /* 0x000fe40003f06270 */
[----:B------:R-:W-:-:S11]  /*15c0*/  ISETP.GE.AND P1, PT, R18, RZ, PT ;  /* 0x000000ff1200720c */ /* 0x000fd60003f26270 */
[----:B------:R-:W-:Y:S01]  /*15d0*/  @P0 MOV R13, RZ ;  /* 0x000000ff000d0202 */ /* 0x000fe20000000f00 */
[----:B------:R-:W-:Y:S01]  /*15e0*/  @!P0 FFMA R4, R4, 1.84467440737095516160e+19, RZ ;  /* 0x5f80000004048823 */ /* 0x000fe200000000ff */
[----:B------:R-:W-:Y:S01]  /*15f0*/  @!P0 MOV R13, 0xffffffc0 ;  /* 0xffffffc0000d8802 */ /* 0x000fe20000000f00 */
[----:B------:R-:W-:-:S03]  /*1600*/  @!P1 FFMA R15, R5, 1.84467440737095516160e+19, RZ ;  /* 0x5f800000050f9823 */ /* 0x000fc600000000ff */
[----:B------:R-:W-:-:S07]  /*1610*/  @!P1 IADD3 R13, PT, PT, R13, 0x40, RZ ;  /* 0x000000400d0d9810 */ /* 0x000fce0007ffe0ff */
.L_x_27:
[----:B------:R-:W-:Y:S01]  /*1620*/  LEA R16, R14, 0xc0800000, 0x17 ;  /* 0xc08000000e107811 */ /* 0x000fe200078eb8ff */
[----:B------:R-:W-:Y:S01]  /*1630*/  BSSY.RECONVERGENT B2, `(.L_x_32) ;  /* 0x0000036000027945 */ /* 0x000fe20003800200 */
[----:B------:R-:W-:-:S03]  /*1640*/  IADD3 R17, PT, PT, R17, -0x7f, RZ ;  /* 0xffffff8111117810 */ /* 0x000fc60007ffe0ff */
[----:B------:R-:W-:Y:S02]  /*1650*/  IMAD.IADD R16, R15, 0x1, -R16 ;  /* 0x000000010f107824 */ /* 0x000fe400078e0a10 */
[C---:B------:R-:W-:Y:S02]  /*1660*/  IMAD R4, R17.reuse, -0x800000, R4 ;  /* 0xff80000011047824 */ /* 0x040fe400078e0204 */
[----:B------:R0:W1:Y:S01]  /*1670*/  MUFU.RCP R15, R16 ;  /* 0x00000010000f7308 */ /* 0x0000620000001000 */
[----:B------:R-:W-:Y:S01]  /*1680*/  FADD.FTZ R19, -R16, -RZ ;  /* 0x800000ff10137221 */ /* 0x000fe20000010100 */
[----:B0-----:R-:W-:-:S04]  /*1690*/  IADD3 R16, PT, PT, R17, 0x7f, -R14 ;  /* 0x0000007f11107810 */ /* 0x001fc80007ffe80e */
[----:B------:R-:W-:Y:S01]  /*16a0*/  IADD3 R13, PT, PT, R16, R13, RZ ;  /* 0x0000000d100d7210 */ /* 0x000fe20007ffe0ff */
[----:B-1----:R-:W-:-:S04]  /*16b0*/  FFMA R18, R15, R19, 1 ;  /* 0x3f8000000f127423 */ /* 0x002fc80000000013 */
[----:B------:R-:W-:-:S04]  /*16c0*/  FFMA R15, R15, R18, R15 ;  /* 0x000000120f0f7223 */ /* 0x000fc8000000000f */
[----:B------:R-:W-:-:S04]  /*16d0*/  FFMA R18, R4, R15, RZ ;  /* 0x0000000f04127223 */ /* 0x000fc800000000ff */
[----:B------:R-:W-:-:S04]  /*16e0*/  FFMA R20, R19, R18, R4 ;  /* 0x0000001213147223 */ /* 0x000fc80000000004 */
[----:B------:R-:W-:-:S04]  /*16f0*/  FFMA R20, R15, R20, R18 ;  /* 0x000000140f147223 */ /* 0x000fc80000000012 */
[----:B------:R-:W-:-:S04]  /*1700*/  FFMA R19, R19, R20, R4 ;  /* 0x0000001413137223 */ /* 0x000fc80000000004 */
[----:B------:R-:W-:-:S05]  /*1710*/  FFMA R4, R15, R19, R20 ;  /* 0x000000130f047223 */ /* 0x000fca0000000014 */
[----:B------:R-:W-:-:S04]  /*1720*/  SHF.R.U32.HI R14, RZ, 0x17, R4 ;  /* 0x00000017ff0e7819 */ /* 0x000fc80000011604 */
[----:B------:R-:W-:-:S04]  /*1730*/  LOP3.LUT R14, R14, 0xff, RZ, 0xc0, !PT ;  /* 0x000000ff0e0e7812 */ /* 0x000fc800078ec0ff */
[----:B------:R-:W-:-:S04]  /*1740*/  IADD3 R17, PT, PT, R14, R13, RZ ;  /* 0x0000000d0e117210 */ /* 0x000fc80007ffe0ff */
[----:B------:R-:W-:-:S04]  /*1750*/  IADD3 R14, PT, PT, R17, -0x1, RZ ;  /* 0xffffffff110e7810 */ /* 0x000fc80007ffe0ff */
[----:B------:R-:W-:-:S13]  /*1760*/  ISETP.GE.U32.AND P0, PT, R14, 0xfe, PT ;  /* 0x000000fe0e00780c */ /* 0x000fda0003f06070 */
[----:B------:R-:W-:Y:S05]  /*1770*/  @!P0 BRA `(.L_x_33) ;  /* 0x0000000000808947 */ /* 0x000fea0003800000 */
[----:B------:R-:W-:-:S13]  /*1780*/  ISETP.GT.AND P0, PT, R17, 0xfe, PT ;  /* 0x000000fe1100780c */ /* 0x000fda0003f04270 */
[----:B------:R-:W-:Y:S05]  /*1790*/  @P0 BRA `(.L_x_34) ;  /* 0x00000000006c0947 */ /* 0x000fea0003800000 */
[----:B------:R-:W-:-:S13]  /*17a0*/  ISETP.GE.AND P0, PT, R17, 0x1, PT ;  /* 0x000000011100780c */ /* 0x000fda0003f06270 */
[----:B------:R-:W-:Y:S05]  /*17b0*/  @P0 BRA `(.L_x_35) ;  /* 0x0000000000740947 */ /* 0x000fea0003800000 */
[----:B------:R-:W-:Y:S02]  /*17c0*/  ISETP.GE.AND P0, PT, R17, -0x18, PT ;  /* 0xffffffe81100780c */ /* 0x000fe40003f06270 */
[----:B------:R-:W-:-:S11]  /*17d0*/  LOP3.LUT R4, R4, 0x80000000, RZ, 0xc0, !PT ;  /* 0x8000000004047812 */ /* 0x000fd600078ec0ff */
[----:B------:R-:W-:Y:S05]  /*17e0*/  @!P0 BRA `(.L_x_35) ;  /* 0x0000000000688947 */ /* 0x000fea0003800000 */
[CCC-:B------:R-:W-:Y:S01]  /*17f0*/  FFMA.RZ R13, R15.reuse, R19.reuse, R20.reuse ;  /* 0x000000130f0d7223 */ /* 0x1c0fe2000000c014 */
[-CC-:B------:R-:W-:Y:S01]  /*1800*/  FFMA.RM R14, R15, R19.reuse, R20.reuse ;  /* 0x000000130f0e7223 */ /* 0x180fe20000004014 */
[C---:B------:R-:W-:Y:S02]  /*1810*/  ISETP.NE.AND P2, PT, R17.reuse, RZ, PT ;  /* 0x000000ff1100720c */ /* 0x040fe40003f45270 */
[----:B------:R-:W-:Y:S02]  /*1820*/  ISETP.NE.AND P1, PT, R17, RZ, PT ;  /* 0x000000ff1100720c */ /* 0x000fe40003f25270 */
[----:B------:R-:W-:Y:S01]  /*1830*/  LOP3.LUT R16, R13, 0x7fffff, RZ, 0xc0, !PT ;  /* 0x007fffff0d107812 */ /* 0x000fe200078ec0ff */
[----:B------:R-:W-:Y:S01]  /*1840*/  FFMA.RP R13, R15, R19, R20 ;  /* 0x000000130f0d7223 */ /* 0x000fe20000008014 */
[C---:B------:R-:W-:Y:S01]  /*1850*/  VIADD R15, R17.reuse, 0x20 ;  /* 0x00000020110f7836 */ /* 0x040fe20000000000 */
[----:B------:R-:W-:Y:S02]  /*1860*/  IADD3 R17, PT, PT, -R17, RZ, RZ ;  /* 0x000000ff11117210 */ /* 0x000fe40007ffe1ff */
[----:B------:R-:W-:-:S02]  /*1870*/  LOP3.LUT R16, R16, 0x800000, RZ, 0xfc, !PT ;  /* 0x0080000010107812 */ /* 0x000fc400078efcff */
[----:B------:R-:W-:Y:S02]  /*1880*/  FSETP.NEU.FTZ.AND P0, PT, R13, R14, PT ;  /* 0x0000000e0d00720b */ /* 0x000fe40003f1d000 */
[----:B------:R-:W-:Y:S02]  /*1890*/  SHF.L.U32 R15, R16, R15, RZ ;  /* 0x0000000f100f7219 */ /* 0x000fe400000006ff */
[----:B------:R-:W-:Y:S02]  /*18a0*/  SEL R13, R17, RZ, P2 ;  /* 0x000000ff110d7207 */ /* 0x000fe40001000000 */
[----:B------:R-:W-:Y:S02]  /*18b0*/  ISETP.NE.AND P1, PT, R15, RZ, P1 ;  /* 0x000000ff0f00720c */ /* 0x000fe40000f25270 */
[----:B------:R-:W-:Y:S02]  /*18c0*/  SHF.R.U32.HI R13, RZ, R13, R16 ;  /* 0x0000000dff0d7219 */ /* 0x000fe40000011610 */
[----:B------:R-:W-:-:S02]  /*18d0*/  PLOP3.LUT P0, PT, P0, P1, PT, 0xf8, 0x8f ;  /* 0x00000000008f781c */ /* 0x000fc40000703f70 */
[----:B------:R-:W-:Y:S02]  /*18e0*/  SHF.R.U32.HI R15, RZ, 0x1, R13 ;  /* 0x00000001ff0f7819 */ /* 0x000fe4000001160d */
[----:B------:R-:W-:-:S04]  /*18f0*/  SEL R14, RZ, 0x1, !P0 ;  /* 0x00000001ff0e7807 */ /* 0x000fc80004000000 */
[----:B------:R-:W-:-:S04]  /*1900*/  LOP3.LUT R14, R14, 0x1, R15, 0xf8, !PT ;  /* 0x000000010e0e7812 */ /* 0x000fc800078ef80f */
[----:B------:R-:W-:-:S04]  /*1910*/  LOP3.LUT R14, R14, R13, RZ, 0xc0, !PT ;  /* 0x0000000d0e0e7212 */ /* 0x000fc800078ec0ff */
[----:B------:R-:W-:-:S04]  /*1920*/  IADD3 R15, PT, PT, R15, R14, RZ ;  /* 0x0000000e0f0f7210 */ /* 0x000fc80007ffe0ff */
[----:B------:R-:W-:Y:S01]  /*1930*/  LOP3.LUT R4, R15, R4, RZ, 0xfc, !PT ;  /* 0x000000040f047212 */ /* 0x000fe200078efcff */
[----:B------:R-:W-:Y:S06]  /*1940*/  BRA `(.L_x_35) ;  /* 0x0000000000107947 */ /* 0x000fec0003800000 */
.L_x_34:
[----:B------:R-:W-:-:S04]  /*1950*/  LOP3.LUT R4, R4, 0x80000000, RZ, 0xc0, !PT ;  /* 0x8000000004047812 */ /* 0x000fc800078ec0ff */
[----:B------:R-:W-:Y:S01]  /*1960*/  LOP3.LUT R4, R4, 0x7f800000, RZ, 0xfc, !PT ;  /* 0x7f80000004047812 */ /* 0x000fe200078efcff */
[----:B------:R-:W-:Y:S06]  /*1970*/  BRA `(.L_x_35) ;  /* 0x0000000000047947 */ /* 0x000fec0003800000 */
.L_x_33:
[----:B------:R-:W-:-:S07]  /*1980*/  LEA R4, R13, R4, 0x17 ;  /* 0x000000040d047211 */ /* 0x000fce00078eb8ff */
.L_x_35:
[----:B------:R-:W-:Y:S05]  /*1990*/  BSYNC.RECONVERGENT B2 ;  /* 0x0000000000027941 */ /* 0x000fea0003800200 */
.L_x_32:
[----:B------:R-:W-:Y:S05]  /*19a0*/  BRA `(.L_x_36) ;  /* 0x0000000000207947 */ /* 0x000fea0003800000 */
.L_x_31:
[----:B------:R-:W-:-:S04]  /*19b0*/  LOP3.LUT R4, R15, 0x80000000, R4, 0x48, !PT ;  /* 0x800000000f047812 */ /* 0x000fc800078e4804 */
[----:B------:R-:W-:Y:S01]  /*19c0*/  LOP3.LUT R4, R4, 0x7f800000, RZ, 0xfc, !PT ;  /* 0x7f80000004047812 */ /* 0x000fe200078efcff */
[----:B------:R-:W-:Y:S06]  /*19d0*/  BRA `(.L_x_36) ;  /* 0x0000000000147947 */ /* 0x000fec0003800000 */
.L_x_30:
[----:B------:R-:W-:Y:S01]  /*19e0*/  LOP3.LUT R4, R15, 0x80000000, R4, 0x48, !PT ;  /* 0x800000000f047812 */ /* 0x000fe200078e4804 */
[----:B------:R-:W-:Y:S06]  /*19f0*/  BRA `(.L_x_36) ;  /* 0x00000000000c7947 */ /* 0x000fec0003800000 */
.L_x_29:
[----:B------:R-:W0:Y:S01]  /*1a00*/  MUFU.RSQ R4, -QNAN ;  /* 0xffc0000000047908 */ /* 0x000e220000001400 */
[----:B------:R-:W-:Y:S05]  /*1a10*/  BRA `(.L_x_36) ;  /* 0x0000000000047947 */ /* 0x000fea0003800000 */
.L_x_28:
[----:B------:R-:W-:-:S07]  /*1a20*/  FADD.FTZ R4, R4, R5 ;  /* 0x0000000504047221 */ /* 0x000fce0000010000 */
.L_x_36:
[----:B------:R-:W-:Y:S05]  /*1a30*/  BSYNC.RECONVERGENT B1 ;  /* 0x0000000000017941 */ /* 0x000fea0003800200 */
.L_x_26:
[----:B------:R-:W-:-:S04]  /*1a40*/  HFMA2 R13, -RZ, RZ, 0, 0 ;  /* 0x00000000ff0d7431 */ /* 0x000fc800000001ff */
[----:B0-----:R-:W-:Y:S05]  /*1a50*/  RET.REL.NODEC R12 `(_Z12countInliersPfS_PiS_if) ;  /* 0xffffffe40c687950 */ /* 0x001fea0003c3ffff */
.L_x_37:
        /* <DEDUP_REMOVED lines=10> */
.L_x_39:


//--------------------- .nv.global.init           --------------------------
	.section	.nv.global.init,"aw",@progbits
	.align	4
.nv.global.init:
	.type		mrg32k3aM1SubSeq,@object
	.size		mrg32k3aM1SubSeq,(mrg32k3aM2SubSeq - mrg32k3aM1SubSeq)
mrg32k3aM1SubSeq:
        /*0000*/ 	.byte	0x0b, 0xcc, 0xee, 0x04, 0x73, 0x29, 0x8b, 0x6f, 0xf6, 0x53, 0x03, 0xf6, 0x23, 0xf6, 0xea, 0xda
        /* <DEDUP_REMOVED lines=125> */
	.type		mrg32k3aM2SubSeq,@object
	.size		mrg32k3aM2SubSeq,(mrg32k3aM1 - mrg32k3aM2SubSeq)
mrg32k3aM2SubSeq:
        /* <DEDUP_REMOVED lines=126> */
	.type		mrg32k3aM1,@object
	.size		mrg32k3aM1,(mrg32k3aM1Seq - mrg32k3aM1)
mrg32k3aM1:
        /* <DEDUP_REMOVED lines=144> */
	.type		mrg32k3aM1Seq,@object
	.size		mrg32k3aM1Seq,(mrg32k3aM2 - mrg32k3aM1Seq)
mrg32k3aM1Seq:
        /* <DEDUP_REMOVED lines=144> */
	.type		mrg32k3aM2,@object
	.size		mrg32k3aM2,(mrg32k3aM2Seq - mrg32k3aM2)
mrg32k3aM2:
        /* <DEDUP_REMOVED lines=144> */
	.type		mrg32k3aM2Seq,@object
	.size		mrg32k3aM2Seq,(precalc_xorwow_matrix - mrg32k3aM2Seq)
mrg32k3aM2Seq:
        /* <DEDUP_REMOVED lines=144> */
	.type		precalc_xorwow_matrix,@object
	.size		precalc_xorwow_matrix,(precalc_xorwow_offset_matrix - precalc_xorwow_matrix)
precalc_xorwow_matrix:
        /* <DEDUP_REMOVED lines=6400> */
	.type		precalc_xorwow_offset_matrix,@object
	.size		precalc_xorwow_offset_matrix,(.L_1 - precalc_xorwow_offset_matrix)
precalc_xorwow_offset_matrix:
        /* <DEDUP_REMOVED lines=6400> */
.L_1:


//--------------------- .nv.shared.reserved.0     --------------------------
	.section	.nv.shared.reserved.0,"aw",@nobits
	.weak		__nv_reservedSMEM_offset_0_alias
	.size		__nv_reservedSMEM_offset_0_alias, 0, 64
	.other		__nv_reservedSMEM_offset_0_alias,@"STO_CUDA_RESERVED_SHARED STV_DEFAULT"
__nv_reservedSMEM_offset_0_alias:
	.zero		0
	.zero		64


//--------------------- .nv.constant0._Z13createSystemsPfS_PS_iP17curandStateXORWOWi --------------------------
	.section	.nv.constant0._Z13createSystemsPfS_PS_iP17curandStateXORWOWi,"a",@progbits
	.sectionflags	@""
	.align	4
.nv.constant0._Z13createSystemsPfS_PS_iP17curandStateXORWOWi:
	.zero		940


//--------------------- .nv.constant0._Z12countInliersPfS_PiS_if --------------------------
	.section	.nv.constant0._Z12countInliersPfS_PiS_if,"a",@progbits
	.sectionflags	@""
	.align	4
.nv.constant0._Z12countInliersPfS_PiS_if:
	.zero		936


//--------------------- SYMBOLS --------------------------

	.type		.nv.reservedSmem.offset0,@object
	.size		.nv.reservedSmem.offset0,0x4
